def attn_fwd(
    Q,
    K,
    V,
    Out,
    Lse,
    sm_scale,
    stride_qz,
    stride_qh,
    stride_qm,
    stride_qk,
    stride_kz,
    stride_kh,
    stride_kn,
    stride_kk,
    stride_vz,
    stride_vh,
    stride_vn,
    stride_vk,
    stride_oz,
    stride_oh,
    stride_om,
    stride_ok,
    seqlen_q,
    seqlen_k,
    BLOCK_M: tl.constexpr,
    BLOCK_N: tl.constexpr,
    HEAD_DIM: tl.constexpr,
    CAUSAL: tl.constexpr,
):
    start_m = tl.program_id(0)
    off_hz = tl.program_id(1)
    q_off = off_hz * stride_qh
    k_off = off_hz * stride_kh
    v_off = off_hz * stride_vh
    offs_m = start_m * BLOCK_M + tl.arange(0, BLOCK_M)
    offs_d = tl.arange(0, HEAD_DIM)
    offs_n = tl.arange(0, BLOCK_N)
    q_ptrs = Q + q_off + offs_m[:, None] * stride_qm + offs_d[None, :] * stride_qk
    k_ptrs = K + k_off + offs_d[:, None] * stride_kk + offs_n[None, :] * stride_kn
    v_ptrs = V + v_off + offs_n[:, None] * stride_vn + offs_d[None, :] * stride_vk
    m_i = tl.full([BLOCK_M], float("-inf"), dtype=tl.float32)
    l_i = tl.zeros([BLOCK_M], dtype=tl.float32) + 1.0
    acc = tl.zeros([BLOCK_M, HEAD_DIM], dtype=tl.float32)
    q = tl.load(q_ptrs)
    acc, l_i, m_i = _attn_fwd_inner(
        acc,
        l_i,
        m_i,
        q,
        k_ptrs,
        v_ptrs,
        sm_scale,
        stride_kn,
        stride_vn,
        start_m,
        seqlen_k,
        BLOCK_M,
        BLOCK_N,
        HEAD_DIM,
        CAUSAL,
    )
    acc = acc / l_i[:, None]
    lse = m_i + tl.math.log2(l_i) / 1.4426950408889634
    o_ptrs = (
        Out
        + off_hz * stride_oh
        + offs_m[:, None] * stride_om
        + offs_d[None, :] * stride_ok
    )
    tl.store(o_ptrs, acc.to(Out.dtype.element_ty))
    tl.store(Lse + off_hz * seqlen_q + offs_m, lse)

# config = {"BLOCK_M": 256, "BLOCK_N": 64, "HEAD_DIM": 128, "arch": "sm_100", "causal": true, "dtype": "fp16", "num_stages": 2, "num_warps": 16}
# arch = sm_100


// ===== COMPILED SASS (sm_100a) =====

	.target	sm_100a

	.elftype	@"ET_EXEC"


//--------------------- .note.nv.tkinfo           --------------------------
	.section	.note.nv.tkinfo,"",@"SHT_NOTE"
	.sectionflags	@"SHF_NOTE_NV_TKINFO"
	.tkinfo
        /*0018*/ 	.word	0x00000081
        /*0030*/ 	.string	""
        /*0030*/ 	.string	"ptxas-blackwell"
        /*0030*/ 	.string	"Cuda compilation tools, release 12.9, V12.9.86"
        /*0030*/ 	.string	"Build cuda_12.9.r12.9/compiler.36037853_0"
        /*0030*/ 	.string	"-v  -suppress-debug-info  -lineinfo  -arch sm_100a "



//--------------------- .note.nv.cuver            --------------------------
	.section	.note.nv.cuver,"",@"SHT_NOTE"
	.sectionflags	@"SHF_NOTE_NV_CUVER"
        /*0018*/ 	.short	0x0001
        /*001a*/ 	.short	0x0064
        /*001c*/ 	.short	0x0001
        /*001e*/ 	.short	0x0000
        /*0020*/ 	.short	0x0001
        /*0022*/ 	.short	0x0000


//--------------------- .nv.info                  --------------------------
	.section	.nv.info,"",@"SHT_CUDA_INFO"
	.align	4


	//----- nvinfo : EIATTR_REGCOUNT
	.align		4
        /*0000*/ 	.byte	0x04, 0x2f
        /*0002*/ 	.short	(.L_2 - .L_1)
	.align		4
.L_1:
        /*0004*/ 	.word	index@(attn_fwd)
        /*0008*/ 	.word	0x00000080


	//----- nvinfo : EIATTR_FRAME_SIZE
	.align		4
.L_2:
        /*000c*/ 	.byte	0x04, 0x11
        /*000e*/ 	.short	(.L_4 - .L_3)
	.align		4
.L_3:
        /*0010*/ 	.word	index@(attn_fwd)
        /*0014*/ 	.word	0x00000198


	//----- nvinfo : EIATTR_MIN_STACK_SIZE
	.align		4
.L_4:
        /*0018*/ 	.byte	0x04, 0x12
        /*001a*/ 	.short	(.L_6 - .L_5)
	.align		4
.L_5:
        /*001c*/ 	.word	index@(attn_fwd)
        /*0020*/ 	.word	0x00000198
.L_6:


//--------------------- .nv.info.attn_fwd         --------------------------
	.section	.nv.info.attn_fwd,"",@"SHT_CUDA_INFO"
	.sectionflags	@""
	.align	4


	//----- nvinfo : EIATTR_CUDA_API_VERSION
	.align		4
        /*0000*/ 	.byte	0x04, 0x37
        /*0002*/ 	.short	(.L_8 - .L_7)
.L_7:
        /*0004*/ 	.word	0x00000081


	//----- nvinfo : EIATTR_KPARAM_INFO
	.align		4
.L_8:
        /*0008*/ 	.byte	0x04, 0x17
        /*000a*/ 	.short	(.L_10 - .L_9)
.L_9:
        /*000c*/ 	.word	0x00000000
        /*0010*/ 	.short	0x0019
        /*0012*/ 	.short	0x0080
        /*0014*/ 	.byte	0x00, 0xf4, 0x21, 0x00


	//----- nvinfo : EIATTR_KPARAM_INFO
	.align		4
.L_10:
        /*0018*/ 	.byte	0x04, 0x17
        /*001a*/ 	.short	(.L_12 - .L_11)
.L_11:
        /*001c*/ 	.word	0x00000000
        /*0020*/ 	.short	0x0018
        /*0022*/ 	.short	0x0078
        /*0024*/ 	.byte	0x00, 0xf4, 0x21, 0x00


	//----- nvinfo : EIATTR_KPARAM_INFO
	.align		4
.L_12:
        /*0028*/ 	.byte	0x04, 0x17
        /*002a*/ 	.short	(.L_14 - .L_13)
.L_13:
        /*002c*/ 	.word	0x00000000
        /*0030*/ 	.short	0x0017
        /*0032*/ 	.short	0x0070
        /*0034*/ 	.byte	0x00, 0xf0, 0x11, 0x00


	//----- nvinfo : EIATTR_KPARAM_INFO
	.align		4
.L_14:
        /*0038*/ 	.byte	0x04, 0x17
        /*003a*/ 	.short	(.L_16 - .L_15)
.L_15:
        /*003c*/ 	.word	0x00000000
        /*0040*/ 	.short	0x0016
        /*0042*/ 	.short	0x006c
        /*0044*/ 	.byte	0x00, 0xf0, 0x11, 0x00


	//----- nvinfo : EIATTR_KPARAM_INFO
	.align		4
.L_16:
        /*0048*/ 	.byte	0x04, 0x17
        /*004a*/ 	.short	(.L_18 - .L_17)
.L_17:
        /*004c*/ 	.word	0x00000000
        /*0050*/ 	.short	0x0015
        /*0052*/ 	.short	0x0068
        /*0054*/ 	.byte	0x00, 0xf0, 0x11, 0x00


	//----- nvinfo : EIATTR_KPARAM_INFO
	.align		4
.L_18:
        /*0058*/ 	.byte	0x04, 0x17
        /*005a*/ 	.short	(.L_20 - .L_19)
.L_19:
        /*005c*/ 	.word	0x00000000
        /*0060*/ 	.short	0x0014
        /*0062*/ 	.short	0x0064
        /*0064*/ 	.byte	0x00, 0xf0, 0x11, 0x00


	//----- nvinfo : EIATTR_KPARAM_INFO
	.align		4
.L_20:
        /*0068*/ 	.byte	0x04, 0x17
        /*006a*/ 	.short	(.L_22 - .L_21)
.L_21:
        /*006c*/ 	.word	0x00000000
        /*0070*/ 	.short	0x0013
        /*0072*/ 	.short	0x0060
        /*0074*/ 	.byte	0x00, 0xf0, 0x11, 0x00


	//----- nvinfo : EIATTR_KPARAM_INFO
	.align		4
.L_22:
        /*0078*/ 	.byte	0x04, 0x17
        /*007a*/ 	.short	(.L_24 - .L_23)
.L_23:
        /*007c*/ 	.word	0x00000000
        /*0080*/ 	.short	0x0012
        /*0082*/ 	.short	0x005c
        /*0084*/ 	.byte	0x00, 0xf0, 0x11, 0x00


	//----- nvinfo : EIATTR_KPARAM_INFO
	.align		4
.L_24:
        /*0088*/ 	.byte	0x04, 0x17
        /*008a*/ 	.short	(.L_26 - .L_25)
.L_25:
        /*008c*/ 	.word	0x00000000
        /*0090*/ 	.short	0x0011
        /*0092*/ 	.short	0x0058
        /*0094*/ 	.byte	0x00, 0xf0, 0x11, 0x00


	//----- nvinfo : EIATTR_KPARAM_INFO
	.align		4
.L_26:
        /*0098*/ 	.byte	0x04, 0x17
        /*009a*/ 	.short	(.L_28 - .L_27)
.L_27:
        /*009c*/ 	.word	0x00000000
        /*00a0*/ 	.short	0x0010
        /*00a2*/ 	.short	0x0054
        /*00a4*/ 	.byte	0x00, 0xf0, 0x11, 0x00


	//----- nvinfo : EIATTR_KPARAM_INFO
	.align		4
.L_28:
        /*00a8*/ 	.byte	0x04, 0x17
        /*00aa*/ 	.short	(.L_30 - .L_29)
.L_29:
        /*00ac*/ 	.word	0x00000000
        /*00b0*/ 	.short	0x000f
        /*00b2*/ 	.short	0x0050
        /*00b4*/ 	.byte	0x00, 0xf0, 0x11, 0x00


	//----- nvinfo : EIATTR_KPARAM_INFO
	.align		4
.L_30:
        /*00b8*/ 	.byte	0x04, 0x17
        /*00ba*/ 	.short	(.L_32 - .L_31)
.L_31:
        /*00bc*/ 	.word	0x00000000
        /*00c0*/ 	.short	0x000e
        /*00c2*/ 	.short	0x004c
        /*00c4*/ 	.byte	0x00, 0xf0, 0x11, 0x00


	//----- nvinfo : EIATTR_KPARAM_INFO
	.align		4
.L_32:
        /*00c8*/ 	.byte	0x04, 0x17
        /*00ca*/ 	.short	(.L_34 - .L_33)
.L_33:
        /*00cc*/ 	.word	0x00000000
        /*00d0*/ 	.short	0x000d
        /*00d2*/ 	.short	0x0048
        /*00d4*/ 	.byte	0x00, 0xf0, 0x11, 0x00


	//----- nvinfo : EIATTR_KPARAM_INFO
	.align		4
.L_34:
        /*00d8*/ 	.byte	0x04, 0x17
        /*00da*/ 	.short	(.L_36 - .L_35)
.L_35:
        /*00dc*/ 	.word	0x00000000
        /*00e0*/ 	.short	0x000c
        /*00e2*/ 	.short	0x0044
        /*00e4*/ 	.byte	0x00, 0xf0, 0x11, 0x00


	//----- nvinfo : EIATTR_KPARAM_INFO
	.align		4
.L_36:
        /*00e8*/ 	.byte	0x04, 0x17
        /*00ea*/ 	.short	(.L_38 - .L_37)
.L_37:
        /*00ec*/ 	.word	0x00000000
        /*00f0*/ 	.short	0x000b
        /*00f2*/ 	.short	0x0040
        /*00f4*/ 	.byte	0x00, 0xf0, 0x11, 0x00


	//----- nvinfo : EIATTR_KPARAM_INFO
	.align		4
.L_38:
        /*00f8*/ 	.byte	0x04, 0x17
        /*00fa*/ 	.short	(.L_40 - .L_39)
.L_39:
        /*00fc*/ 	.word	0x00000000
        /*0100*/ 	.short	0x000a
        /*0102*/ 	.short	0x003c
        /*0104*/ 	.byte	0x00, 0xf0, 0x11, 0x00


	//----- nvinfo : EIATTR_KPARAM_INFO
	.align		4
.L_40:
        /*0108*/ 	.byte	0x04, 0x17
        /*010a*/ 	.short	(.L_42 - .L_41)
.L_41:
        /*010c*/ 	.word	0x00000000
        /*0110*/ 	.short	0x0009
        /*0112*/ 	.short	0x0038
        /*0114*/ 	.byte	0x00, 0xf0, 0x11, 0x00


	//----- nvinfo : EIATTR_KPARAM_INFO
	.align		4
.L_42:
        /*0118*/ 	.byte	0x04, 0x17
        /*011a*/ 	.short	(.L_44 - .L_43)
.L_43:
        /*011c*/ 	.word	0x00000000
        /*0120*/ 	.short	0x0008
        /*0122*/ 	.short	0x0034
        /*0124*/ 	.byte	0x00, 0xf0, 0x11, 0x00


	//----- nvinfo : EIATTR_KPARAM_INFO
	.align		4
.L_44:
        /*0128*/ 	.byte	0x04, 0x17
        /*012a*/ 	.short	(.L_46 - .L_45)
.L_45:
        /*012c*/ 	.word	0x00000000
        /*0130*/ 	.short	0x0007
        /*0132*/ 	.short	0x0030
        /*0134*/ 	.byte	0x00, 0xf0, 0x11, 0x00


	//----- nvinfo : EIATTR_KPARAM_INFO
	.align		4
.L_46:
        /*0138*/ 	.byte	0x04, 0x17
        /*013a*/ 	.short	(.L_48 - .L_47)
.L_47:
        /*013c*/ 	.word	0x00000000
        /*0140*/ 	.short	0x0006
        /*0142*/ 	.short	0x002c
        /*0144*/ 	.byte	0x00, 0xf0, 0x11, 0x00


	//----- nvinfo : EIATTR_KPARAM_INFO
	.align		4
.L_48:
        /*0148*/ 	.byte	0x04, 0x17
        /*014a*/ 	.short	(.L_50 - .L_49)
.L_49:
        /*014c*/ 	.word	0x00000000
        /*0150*/ 	.short	0x0005
        /*0152*/ 	.short	0x0028
        /*0154*/ 	.byte	0x00, 0xf0, 0x11, 0x00


	//----- nvinfo : EIATTR_KPARAM_INFO
	.align		4
.L_50:
        /*0158*/ 	.byte	0x04, 0x17
        /*015a*/ 	.short	(.L_52 - .L_51)
.L_51:
        /*015c*/ 	.word	0x00000000
        /*0160*/ 	.short	0x0004
        /*0162*/ 	.short	0x0020
        /*0164*/ 	.byte	0x00, 0xf4, 0x21, 0x00


	//----- nvinfo : EIATTR_KPARAM_INFO
	.align		4
.L_52:
        /*0168*/ 	.byte	0x04, 0x17
        /*016a*/ 	.short	(.L_54 - .L_53)
.L_53:
        /*016c*/ 	.word	0x00000000
        /*0170*/ 	.short	0x0003
        /*0172*/ 	.short	0x0018
        /*0174*/ 	.byte	0x00, 0xf4, 0x21, 0x00


	//----- nvinfo : EIATTR_KPARAM_INFO
	.align		4
.L_54:
        /*0178*/ 	.byte	0x04, 0x17
        /*017a*/ 	.short	(.L_56 - .L_55)
.L_55:
        /*017c*/ 	.word	0x00000000
        /*0180*/ 	.short	0x0002
        /*0182*/ 	.short	0x0010
        /*0184*/ 	.byte	0x00, 0xf4, 0x21, 0x00


	//----- nvinfo : EIATTR_KPARAM_INFO
	.align		4
.L_56:
        /*0188*/ 	.byte	0x04, 0x17
        /*018a*/ 	.short	(.L_58 - .L_57)
.L_57:
        /*018c*/ 	.word	0x00000000
        /*0190*/ 	.short	0x0001
        /*0192*/ 	.short	0x0008
        /*0194*/ 	.byte	0x00, 0xf4, 0x21, 0x00


	//----- nvinfo : EIATTR_KPARAM_INFO
	.align		4
.L_58:
        /*0198*/ 	.byte	0x04, 0x17
        /*019a*/ 	.short	(.L_60 - .L_59)
.L_59:
        /*019c*/ 	.word	0x00000000
        /*01a0*/ 	.short	0x0000
        /*01a2*/ 	.short	0x0000
        /*01a4*/ 	.byte	0x00, 0xf4, 0x21, 0x00


	//----- nvinfo : EIATTR_SPARSE_MMA_MASK
	.align		4
.L_60:
        /*01a8*/ 	.byte	0x03, 0x50
        /*01aa*/ 	.short	0x0000


	//----- nvinfo : EIATTR_MAXREG_COUNT
	.align		4
        /*01ac*/ 	.byte	0x03, 0x1b
        /*01ae*/ 	.short	0x0080


	//----- nvinfo : EIATTR_NUM_BARRIERS
	.align		4
        /*01b0*/ 	.byte	0x02, 0x4c
        /*01b2*/ 	.byte	0x01
	.zero		1


	//----- nvinfo : EIATTR_ANNOTATIONS
	.align		4
        /*01b4*/ 	.byte	0x04, 0x55
        /*01b6*/ 	.short	(.L_62 - .L_61)


	//   ....[0]....
.L_61:
        /*01b8*/ 	.word	0x00000001
        /*01bc*/ 	.byte	0x30, 0x16, 0x00, 0x00, 0x01, 0x00, 0x00, 0x00, 0x50, 0x16, 0x00, 0x00, 0x01, 0x00, 0x00, 0x00
        /* <DEDUP_REMOVED lines=81> */
        /*06dc*/ 	.byte	0x70, 0x64, 0x00, 0x00, 0x01, 0x00, 0x00, 0x00, 0x80, 0x64, 0x00, 0x00


	//----- nvinfo : EIATTR_COOP_GROUP_MASK_REGIDS
	.align		4
.L_62:
        /*06e8*/ 	.byte	0x04, 0x29
        /*06ea*/ 	.short	(.L_64 - .L_63)


	//   ....[0]....
.L_63:
        /*06ec*/ 	.word	0xffffffff


	//   ....[1]....
        /*06f0*/ 	.word	0xffffffff


	//   ....[2]....
        /*06f4*/ 	.word	0xffffffff


	//   ....[3]....
        /*06f8*/ 	.word	0xffffffff


	//   ....[4]....
        /*06fc*/ 	.word	0xffffffff


	//   ....[5]....
        /*0700*/ 	.word	0xffffffff


	//   ....[6]....
        /*0704*/ 	.word	0xffffffff


	//   ....[7]....
        /*0708*/ 	.word	0xffffffff


	//----- nvinfo : EIATTR_COOP_GROUP_INSTR_OFFSETS
	.align		4
.L_64:
        /*070c*/ 	.byte	0x04, 0x28
        /*070e*/ 	.short	(.L_66 - .L_65)


	//   ....[0]....
.L_65:
        /*0710*/ 	.word	0x00004410


	//   ....[1]....
        /*0714*/ 	.word	0x000044b0


	//   ....[2]....
        /*0718*/ 	.word	0x000044c0


	//   ....[3]....
        /*071c*/ 	.word	0x00004500


	//   ....[4]....
        /*0720*/ 	.word	0x00006090


	//   ....[5]....
        /*0724*/ 	.word	0x000060a0


	//   ....[6]....
        /*0728*/ 	.word	0x00006120


	//   ....[7]....
        /*072c*/ 	.word	0x00006130


	//----- nvinfo : EIATTR_VRC_CTA_INIT_COUNT
	.align		4
.L_66:
        /*0730*/ 	.byte	0x02, 0x4a
	.zero		1
	.zero		1


	//----- nvinfo : EIATTR_EXIT_INSTR_OFFSETS
	.align		4
        /*0734*/ 	.byte	0x04, 0x1c
        /*0736*/ 	.short	(.L_68 - .L_67)


	//   ....[0]....
.L_67:
        /*0738*/ 	.word	0x00008dd0


	//   ....[1]....
        /*073c*/ 	.word	0x00008e00


	//----- nvinfo : EIATTR_REQNTID
	.align		4
.L_68:
        /*0740*/ 	.byte	0x04, 0x10
        /*0742*/ 	.short	(.L_70 - .L_69)
.L_69:
        /*0744*/ 	.word	0x00000200
        /*0748*/ 	.word	0x00000001
        /*074c*/ 	.word	0x00000001


	//----- nvinfo : EIATTR_CBANK_PARAM_SIZE
	.align		4
.L_70:
        /*0750*/ 	.byte	0x03, 0x19
        /*0752*/ 	.short	0x0088


	//----- nvinfo : EIATTR_PARAM_CBANK
	.align		4
        /*0754*/ 	.byte	0x04, 0x0a
        /*0756*/ 	.short	(.L_72 - .L_71)
	.align		4
.L_71:
        /*0758*/ 	.word	index@(.nv.constant0.attn_fwd)
        /*075c*/ 	.short	0x0380
        /*075e*/ 	.short	0x0088


	//----- nvinfo : EIATTR_SW_WAR
	.align		4
.L_72:
        /*0760*/ 	.byte	0x04, 0x36
        /*0762*/ 	.short	(.L_74 - .L_73)
.L_73:
        /*0764*/ 	.word	0x00000008
.L_74:


//--------------------- .nv.compat                --------------------------
	.section	.nv.compat,"",@"SHT_CUDA_COMPAT_INFO"
	.align	4
        /*0000*/ 	.byte	0x02, 0x02, 0x01, 0x00, 0x02, 0x05, 0x05, 0x00, 0x02, 0x03, 0x00, 0x00, 0x02, 0x06, 0x01, 0x00


//--------------------- .nv.callgraph             --------------------------
	.section	.nv.callgraph,"",@"SHT_CUDA_CALLGRAPH"
	.align	4
	.sectionentsize	8
	.align		4
        /*0000*/ 	.word	0x00000000
	.align		4
        /*0004*/ 	.word	0xffffffff
	.align		4
        /*0008*/ 	.word	0x00000000
	.align		4
        /*000c*/ 	.word	0xfffffffe
	.align		4
        /*0010*/ 	.word	0x00000000
	.align		4
        /*0014*/ 	.word	0xfffffffd
	.align		4
        /*0018*/ 	.word	0x00000000
	.align		4
        /*001c*/ 	.word	0xfffffffc


//--------------------- .nv.constant4             --------------------------
	.section	.nv.constant4,"a",@progbits
	.align	8
	.align		8
.nv.constant4:
        /*0000*/ 	.dword	_$_str


//--------------------- .text.attn_fwd            --------------------------
	.section	.text.attn_fwd,"ax",@progbits
	.align	128
        .global         attn_fwd
        .type           attn_fwd,@function
        .size           attn_fwd,(.L_x_3 - attn_fwd)
        .other          attn_fwd,@"STO_CUDA_ENTRY STV_DEFAULT"
attn_fwd:
.text.attn_fwd:
[----:B------:R-:W0:Y:S01]  /*0000*/  LDC R1, c[0x0][0x37c] ;  /* 0x0000df00ff017b82 */ /* 0x000e220000000800 */
[----:B------:R-:W1:Y:S07]  /*0010*/  S2R R80, SR_TID.X ;  /* 0x0000000000507919 */ /* 0x000e6e0000002100 */
[----:B------:R-:W2:Y:S01]  /*0020*/  S2UR UR9, SR_CTAID.Y ;  /* 0x00000000000979c3 */ /* 0x000ea20000002600 */
[----:B------:R-:W2:Y:S01]  /*0030*/  LDCU.64 UR4, c[0x0][0x3b0] ;  /* 0x00007600ff0477ac */ /* 0x000ea20008000a00 */
[----:B0-----:R-:W-:Y:S01]  /*0040*/  VIADD R1, R1, 0xfffffe68 ;  /* 0xfffffe6801017836 */ /* 0x001fe20000000000 */
[----:B------:R-:W0:Y:S01]  /*0050*/  S2R R0, SR_CTAID.X ;  /* 0x0000000000007919 */ /* 0x000e220000002500 */
[----:B------:R-:W3:Y:S04]  /*0060*/  LDCU.64 UR14, c[0x0][0x358] ;  /* 0x00006b00ff0e77ac */ /* 0x000ee80008000a00 */
[----:B------:R-:W4:Y:S08]  /*0070*/  LDC R6, c[0x0][0x3b8] ;  /* 0x0000ee00ff067b82 */ /* 0x000f300000000800 */
[----:B------:R-:W5:Y:S01]  /*0080*/  LDC.64 R8, c[0x0][0x380] ;  /* 0x0000e000ff087b82 */ /* 0x000f620000000a00 */
[----:B--2---:R-:W-:-:S04]  /*0090*/  UIMAD UR4, UR9, UR4, URZ ;  /* 0x00000004090472a4 */ /* 0x004fc8000f8e02ff */
[----:B------:R-:W-:Y:S01]  /*00a0*/  USHF.L.U32 UR6, UR4, 0x1, URZ ;  /* 0x0000000104067899 */ /* 0x000fe200080006ff */
[----:B-1----:R-:W-:Y:S02]  /*00b0*/  SHF.R.U32.HI R5, RZ, 0x8, R80 ;  /* 0x00000008ff057819 */ /* 0x002fe40000011650 */
[----:B0-----:R-:W-:Y:S02]  /*00c0*/  PRMT R2, R80, 0x6540, R0 ;  /* 0x0000654050027816 */ /* 0x001fe40000000000 */
[----:B------:R-:W-:-:S03]  /*00d0*/  SGXT.U32 R5, R5, 0x1 ;  /* 0x000000010505781a */ /* 0x000fc60000000000 */
[----:B------:R-:W-:Y:S01]  /*00e0*/  IMAD R0, R2, UR5, RZ ;  /* 0x0000000502007c24 */ /* 0x000fe2000f8e02ff */
[----:B------:R-:W-:Y:S01]  /*00f0*/  UIMAD.WIDE UR4, UR4, 0x2, URZ ;  /* 0x00000002040478a5 */ /* 0x000fe2000f8e02ff */
[----:B----4-:R-:W-:Y:S02]  /*0100*/  IMAD R5, R5, R6, RZ ;  /* 0x0000000605057224 */ /* 0x010fe400078e02ff */
[C---:B------:R-:W-:Y:S02]  /*0110*/  IMAD.SHL.U32 R3, R0.reuse, 0x2, RZ ;  /* 0x0000000200037824 */ /* 0x040fe400078e00ff */
[----:B------:R-:W-:-:S03]  /*0120*/  IMAD.HI R0, R0, 0x2, RZ ;  /* 0x0000000200007827 */ /* 0x000fc600078e02ff */
[----:B-----5:R-:W-:Y:S01]  /*0130*/  IADD3 R3, P0, P1, R3, UR6, R8 ;  /* 0x0000000603037c10 */ /* 0x020fe2000f91e008 */
[----:B------:R-:W-:-:S03]  /*0140*/  IMAD R7, R6, 0x2, R5 ;  /* 0x0000000206077824 */ /* 0x000fc600078e0205 */
[----:B------:R-:W-:Y:S01]  /*0150*/  IADD3.X R0, PT, PT, R0, UR5, R9, P0, P1 ;  /* 0x0000000500007c10 */ /* 0x000fe200087e2409 */
[C---:B------:R-:W-:Y:S01]  /*0160*/  IMAD R13, R6.reuse, 0x2, R7 ;  /* 0x00000002060d7824 */ /* 0x040fe200078e0207 */
[-C--:B------:R-:W-:Y:S02]  /*0170*/  LEA R8, P0, R5, R3.reuse, 0x1 ;  /* 0x0000000305087211 */ /* 0x080fe400078008ff */
[----:B------:R-:W-:Y:S02]  /*0180*/  LEA R10, P1, R7, R3, 0x1 ;  /* 0x00000003070a7211 */ /* 0x000fe400078208ff */
[-C--:B------:R-:W-:Y:S02]  /*0190*/  LEA.HI.X.SX32 R9, R5, R0.reuse, 0x1, P0 ;  /* 0x0000000005097211 */ /* 0x080fe400000f0eff */
[C---:B------:R-:W-:Y:S02]  /*01a0*/  LEA R5, R6.reuse, R13, 0x1 ;  /* 0x0000000d06057211 */ /* 0x040fe400078e08ff */
[----:B------:R-:W-:Y:S01]  /*01b0*/  LEA.HI.X.SX32 R11, R7, R0, 0x1, P1 ;  /* 0x00000000070b7211 */ /* 0x000fe200008f0eff */
[----:B---3--:R0:W2:Y:S01]  /*01c0*/  LDG.E.U16 R2, desc[UR14][R8.64] ;  /* 0x0000000e08027981 */ /* 0x0080a2000c1e1500 */
[----:B------:R-:W-:Y:S01]  /*01d0*/  LEA R12, P0, R13, R3, 0x1 ;  /* 0x000000030d0c7211 */ /* 0x000fe200078008ff */
[----:B------:R-:W-:-:S02]  /*01e0*/  IMAD R7, R6, 0x2, R5 ;  /* 0x0000000206077824 */ /* 0x000fc400078e0205 */
[----:B------:R1:W3:Y:S02]  /*01f0*/  LDG.E.U16 R4, desc[UR14][R10.64] ;  /* 0x0000000e0a047981 */ /* 0x0002e4000c1e1500 */
[C---:B------:R-:W-:Y:S01]  /*0200*/  IMAD R19, R6.reuse, 0x2, R7 ;  /* 0x0000000206137824 */ /* 0x040fe200078e0207 */
[----:B------:R-:W-:Y:S02]  /*0210*/  LEA.HI.X.SX32 R13, R13, R0, 0x1, P0 ;  /* 0x000000000d0d7211 */ /* 0x000fe400000f0eff */
[----:B------:R-:W-:Y:S01]  /*0220*/  LEA R14, P0, R5, R3, 0x1 ;  /* 0x00000003050e7211 */ /* 0x000fe200078008ff */
[----:B0-----:R-:W-:-:S03]  /*0230*/  IMAD R9, R6, 0x2, R19 ;  /* 0x0000000206097824 */ /* 0x001fc600078e0213 */
[-C--:B------:R-:W-:Y:S01]  /*0240*/  LEA.HI.X.SX32 R15, R5, R0.reuse, 0x1, P0 ;  /* 0x00000000050f7211 */ /* 0x080fe200000f0eff */
[C---:B-1----:R-:W-:Y:S01]  /*0250*/  IMAD R11, R6.reuse, 0x2, R9 ;  /* 0x00000002060b7824 */ /* 0x042fe200078e0209 */
[CC--:B------:R-:W-:Y:S01]  /*0260*/  LEA R18, P0, R19.reuse, R3.reuse, 0x1 ;  /* 0x0000000313127211 */ /* 0x0c0fe200078008ff */
[----:B------:R0:W4:Y:S03]  /*0270*/  LDG.E.U16 R5, desc[UR14][R12.64] ;  /* 0x0000000e0c057981 */ /* 0x000126000c1e1500 */
[----:B------:R-:W-:Y:S02]  /*0280*/  LEA.HI.X.SX32 R19, R19, R0, 0x1, P0 ;  /* 0x0000000013137211 */ /* 0x000fe400000f0eff */
[----:B------:R-:W-:Y:S02]  /*0290*/  LEA R20, P0, R9, R3, 0x1 ;  /* 0x0000000309147211 */ /* 0x000fe400078008ff */
[----:B------:R-:W-:-:S02]  /*02a0*/  LEA R25, R6, R11, 0x1 ;  /* 0x0000000b06197211 */ /* 0x000fc400078e08ff */
[-C--:B------:R-:W-:Y:S02]  /*02b0*/  LEA R16, P1, R7, R3.reuse, 0x1 ;  /* 0x0000000307107211 */ /* 0x080fe400078208ff */
[-C--:B------:R-:W-:Y:S01]  /*02c0*/  LEA.HI.X.SX32 R21, R9, R0.reuse, 0x1, P0 ;  /* 0x0000000009157211 */ /* 0x080fe200000f0eff */
[----:B0-----:R-:W-:Y:S01]  /*02d0*/  IMAD R13, R6, 0x2, R25 ;  /* 0x00000002060d7824 */ /* 0x001fe200078e0219 */
[-C--:B------:R-:W-:Y:S01]  /*02e0*/  LEA R22, P0, R11, R3.reuse, 0x1 ;  /* 0x000000030b167211 */ /* 0x080fe200078008ff */
[----:B------:R-:W5:Y:S01]  /*02f0*/  LDG.E.U16 R9, desc[UR14][R18.64] ;  /* 0x0000000e12097981 */ /* 0x000f62000c1e1500 */
[-C--:B------:R-:W-:Y:S02]  /*0300*/  LEA.HI.X.SX32 R17, R7, R0.reuse, 0x1, P1 ;  /* 0x0000000007117211 */ /* 0x080fe400008f0eff */
[----:B------:R-:W-:Y:S01]  /*0310*/  LEA.HI.X.SX32 R23, R11, R0, 0x1, P0 ;  /* 0x000000000b177211 */ /* 0x000fe200000f0eff */
[----:B------:R0:W2:Y:S01]  /*0320*/  LDG.E.U16 R7, desc[UR14][R14.64] ;  /* 0x0000000e0e077981 */ /* 0x0000a2000c1e1500 */
[----:B------:R-:W-:-:S03]  /*0330*/  LEA R26, P0, R13, R3, 0x1 ;  /* 0x000000030d1a7211 */ /* 0x000fc600078008ff */
[----:B------:R1:W2:Y:S01]  /*0340*/  LDG.E.U16 R8, desc[UR14][R16.64] ;  /* 0x0000000e10087981 */ /* 0x0002a2000c1e1500 */
[----:B------:R-:W-:-:S03]  /*0350*/  LEA.HI.X.SX32 R27, R13, R0, 0x1, P0 ;  /* 0x000000000d1b7211 */ /* 0x000fc600000f0eff */
[----:B------:R1:W2:Y:S01]  /*0360*/  LDG.E.U16 R10, desc[UR14][R20.64] ;  /* 0x0000000e140a7981 */ /* 0x0002a2000c1e1500 */
[----:B0-----:R-:W-:-:S03]  /*0370*/  IMAD R15, R6, 0x2, R13 ;  /* 0x00000002060f7824 */ /* 0x001fc600078e020d */
[----:B------:R0:W2:Y:S01]  /*0380*/  LDG.E.U16 R11, desc[UR14][R22.64] ;  /* 0x0000000e160b7981 */ /* 0x0000a2000c1e1500 */
[C---:B-1----:R-:W-:Y:S01]  /*0390*/  IMAD R17, R6.reuse, 0x2, R15 ;  /* 0x0000000206117824 */ /* 0x042fe200078e020f */
[CC--:B------:R-:W-:Y:S02]  /*03a0*/  LEA R18, P0, R15.reuse, R3.reuse, 0x1 ;  /* 0x000000030f127211 */ /* 0x0c0fe400078008ff */
[----:B------:R1:W2:Y:S02]  /*03b0*/  LDG.E.U16 R13, desc[UR14][R26.64] ;  /* 0x0000000e1a0d7981 */ /* 0x0002a4000c1e1500 */
[----:B------:R-:W-:Y:S01]  /*03c0*/  LEA.HI.X.SX32 R19, R15, R0, 0x1, P0 ;  /* 0x000000000f137211 */ /* 0x000fe200000f0eff */
[C---:B------:R-:W-:Y:S01]  /*03d0*/  IMAD R15, R6.reuse, 0x2, R17 ;  /* 0x00000002060f7824 */ /* 0x040fe200078e0211 */
[-C--:B------:R-:W-:Y:S02]  /*03e0*/  LEA R20, P0, R17, R3.reuse, 0x1 ;  /* 0x0000000311147211 */ /* 0x080fe400078008ff */
[----:B------:R-:W-:Y:S01]  /*03f0*/  LEA R24, P1, R25, R3, 0x1 ;  /* 0x0000000319187211 */ /* 0x000fe200078208ff */
[----:B------:R-:W2:Y:S01]  /*0400*/  LDG.E.U16 R14, desc[UR14][R18.64] ;  /* 0x0000000e120e7981 */ /* 0x000ea2000c1e1500 */
[----:B------:R-:W-:-:S02]  /*0410*/  LEA R31, R6, R15, 0x1 ;  /* 0x0000000f061f7211 */ /* 0x000fc400078e08ff */
[----:B------:R-:W-:-:S03]  /*0420*/  LEA.HI.X.SX32 R21, R17, R0, 0x1, P0 ;  /* 0x0000000011157211 */ /* 0x000fc600000f0eff */
[----:B------:R-:W-:Y:S01]  /*0430*/  IMAD R17, R6, 0x2, R31 ;  /* 0x0000000206117824 */ /* 0x000fe200078e021f */
[----:B0-----:R-:W-:-:S03]  /*0440*/  LEA R22, P0, R31, R3, 0x1 ;  /* 0x000000031f167211 */ /* 0x001fc600078008ff */
[----:B-1----:R-:W-:Y:S01]  /*0450*/  IMAD R27, R6, 0x2, R17 ;  /* 0x00000002061b7824 */ /* 0x002fe200078e0211 */
[----:B------:R-:W-:-:S03]  /*0460*/  LEA.HI.X.SX32 R23, R31, R0, 0x1, P0 ;  /* 0x000000001f177211 */ /* 0x000fc600000f0eff */
[C---:B------:R-:W-:Y:S01]  /*0470*/  IMAD R31, R6.reuse, 0x2, R27 ;  /* 0x00000002061f7824 */ /* 0x040fe200078e021b */
[-C--:B------:R-:W-:Y:S02]  /*0480*/  LEA.HI.X.SX32 R25, R25, R0.reuse, 0x1, P1 ;  /* 0x0000000019197211 */ /* 0x080fe400008f0eff */
[C---:B------:R-:W-:Y:S01]  /*0490*/  LEA R28, P1, R15.reuse, R3, 0x1 ;  /* 0x000000030f1c7211 */ /* 0x040fe200078208ff */
[----:B------:R-:W-:Y:S02]  /*04a0*/  IMAD R33, R6, 0x2, R31 ;  /* 0x0000000206217824 */ /* 0x000fe400078e021f */
[----:B------:R0:W2:Y:S01]  /*04b0*/  LDG.E.U16 R12, desc[UR14][R24.64] ;  /* 0x0000000e180c7981 */ /* 0x0000a2000c1e1500 */
[----:B------:R-:W-:-:S03]  /*04c0*/  LEA.HI.X.SX32 R29, R15, R0, 0x1, P1 ;  /* 0x000000000f1d7211 */ /* 0x000fc600008f0eff */
[----:B------:R1:W2:Y:S04]  /*04d0*/  LDG.E.U16 R15, desc[UR14][R20.64] ;  /* 0x0000000e140f7981 */ /* 0x0002a8000c1e1500 */
[----:B------:R-:W2:Y:S01]  /*04e0*/  LDG.E.U16 R16, desc[UR14][R28.64] ;  /* 0x0000000e1c107981 */ /* 0x000ea2000c1e1500 */
[C---:B0-----:R-:W-:Y:S02]  /*04f0*/  LEA R24, P0, R17.reuse, R3, 0x1 ;  /* 0x0000000311187211 */ /* 0x041fe400078008ff */
[----:B-1----:R-:W-:Y:S02]  /*0500*/  LEA R21, R6, R33, 0x1 ;  /* 0x0000002106157211 */ /* 0x002fe400078e08ff */
[----:B------:R-:W-:Y:S02]  /*0510*/  LEA.HI.X.SX32 R25, R17, R0, 0x1, P0 ;  /* 0x0000000011197211 */ /* 0x000fe400000f0eff */
[----:B------:R0:W2:Y:S01]  /*0520*/  LDG.E.U16 R17, desc[UR14][R22.64] ;  /* 0x0000000e16117981 */ /* 0x0000a2000c1e1500 */
[----:B------:R-:W-:-:S03]  /*0530*/  LEA R26, P0, R27, R3, 0x1 ;  /* 0x000000031b1a7211 */ /* 0x000fc600078008ff */
[----:B------:R1:W2:Y:S01]  /*0540*/  LDG.E.U16 R18, desc[UR14][R24.64] ;  /* 0x0000000e18127981 */ /* 0x0002a2000c1e1500 */
[----:B0-----:R-:W-:Y:S01]  /*0550*/  IMAD R23, R6, 0x2, R21 ;  /* 0x0000000206177824 */ /* 0x001fe200078e0215 */
[----:B------:R-:W-:-:S03]  /*0560*/  LEA.HI.X.SX32 R27, R27, R0, 0x1, P0 ;  /* 0x000000001b1b7211 */ /* 0x000fc600000f0eff */
[C---:B------:R-:W-:Y:S01]  /*0570*/  IMAD R37, R6.reuse, 0x2, R23 ;  /* 0x0000000206257824 */ /* 0x040fe200078e0217 */
[CC--:B------:R-:W-:Y:S01]  /*0580*/  LEA R32, P0, R33.reuse, R3.reuse, 0x1 ;  /* 0x0000000321207211 */ /* 0x0c0fe200078008ff */
[----:B------:R0:W2:Y:S02]  /*0590*/  LDG.E.U16 R19, desc[UR14][R26.64] ;  /* 0x0000000e1a137981 */ /* 0x0000a4000c1e1500 */
[C---:B-1----:R-:W-:Y:S01]  /*05a0*/  IMAD R25, R6.reuse, 0x2, R37 ;  /* 0x0000000206197824 */ /* 0x042fe200078e0225 */
[----:B------:R-:W-:Y:S02]  /*05b0*/  LEA.HI.X.SX32 R33, R33, R0, 0x1, P0 ;  /* 0x0000000021217211 */ /* 0x000fe400000f0eff */
[----:B------:R-:W-:Y:S01]  /*05c0*/  LEA R28, P0, R21, R3, 0x1 ;  /* 0x00000003151c7211 */ /* 0x000fe200078008ff */
[----:B0-----:R-:W-:-:S03]  /*05d0*/  IMAD R27, R6, 0x2, R25 ;  /* 0x00000002061b7824 */ /* 0x001fc600078e0219 */
[----:B------:R-:W-:Y:S02]  /*05e0*/  LEA.HI.X.SX32 R29, R21, R0, 0x1, P0 ;  /* 0x00000000151d7211 */ /* 0x000fe400000f0eff */
[----:B------:R-:W-:Y:S01]  /*05f0*/  LEA R30, P1, R31, R3, 0x1 ;  /* 0x000000031f1e7211 */ /* 0x000fe200078208ff */
[----:B------:R-:W2:Y:S01]  /*0600*/  LDG.E.U16 R21, desc[UR14][R32.64] ;  /* 0x0000000e20157981 */ /* 0x000ea2000c1e1500 */
[----:B------:R-:W-:-:S03]  /*0610*/  LEA R39, R6, R27, 0x1 ;  /* 0x0000001b06277211 */ /* 0x000fc600078e08ff */
[----:B------:R0:W3:Y:S02]  /*0620*/  LDG.E.U16 R22, desc[UR14][R28.64] ;  /* 0x0000000e1c167981 */ /* 0x0000e4000c1e1500 */
[----:B------:R-:W-:Y:S01]  /*0630*/  IMAD R41, R6, 0x2, R39 ;  /* 0x0000000206297824 */ /* 0x000fe200078e0227 */
[----:B------:R-:W-:Y:S02]  /*0640*/  LEA.HI.X.SX32 R31, R31, R0, 0x1, P1 ;  /* 0x000000001f1f7211 */ /* 0x000fe400008f0eff */
[----:B------:R-:W-:-:S03]  /*0650*/  LEA R34, P0, R23, R3, 0x1 ;  /* 0x0000000317227211 */ /* 0x000fc600078008ff */
[----:B------:R1:W3:Y:S01]  /*0660*/  LDG.E.U16 R20, desc[UR14][R30.64] ;  /* 0x0000000e1e147981 */ /* 0x0002e2000c1e1500 */
[----:B0-----:R-:W-:-:S04]  /*0670*/  IMAD R29, R6, 0x2, R41 ;  /* 0x00000002061d7824 */ /* 0x001fc800078e0229 */
[----:B------:R-:W-:Y:S01]  /*0680*/  IMAD R43, R6, 0x2, R29 ;  /* 0x00000002062b7824 */ /* 0x000fe200078e021d */
[----:B------:R-:W-:-:S03]  /*0690*/  LEA.HI.X.SX32 R35, R23, R0, 0x1, P0 ;  /* 0x0000000017237211 */ /* 0x000fc600000f0eff */
[C---:B------:R-:W-:Y:S01]  /*06a0*/  IMAD R45, R6.reuse, 0x2, R43 ;  /* 0x00000002062d7824 */ /* 0x040fe200078e022b */
[C---:B-1----:R-:W-:Y:S01]  /*06b0*/  LEA R30, P0, R25.reuse, R3, 0x1 ;  /* 0x00000003191e7211 */ /* 0x042fe200078008ff */
[----:B------:R0:W4:Y:S03]  /*06c0*/  LDG.E.U16 R23, desc[UR14][R34.64] ;  /* 0x0000000e22177981 */ /* 0x000126000c1e1500 */
[C---:B------:R-:W-:Y:S02]  /*06d0*/  LEA R47, R6.reuse, R45, 0x1 ;  /* 0x0000002d062f7211 */ /* 0x040fe400078e08ff */
[-C--:B------:R-:W-:Y:S02]  /*06e0*/  LEA.HI.X.SX32 R31, R25, R0.reuse, 0x1, P0 ;  /* 0x00000000191f7211 */ /* 0x080fe400000f0eff */
[-C--:B------:R-:W-:Y:S01]  /*06f0*/  LEA R32, P0, R27, R3.reuse, 0x1 ;  /* 0x000000031b207211 */ /* 0x080fe200078008ff */
[C---:B------:R-:W-:Y:S01]  /*0700*/  IMAD R49, R6.reuse, 0x2, R47 ;  /* 0x0000000206317824 */ /* 0x040fe200078e022f */
[-C--:B------:R-:W-:Y:S01]  /*0710*/  LEA R36, P1, R37, R3.reuse, 0x1 ;  /* 0x0000000325247211 */ /* 0x080fe200078208ff */
[----:B------:R-:W4:Y:S01]  /*0720*/  LDG.E.U16 R25, desc[UR14][R30.64] ;  /* 0x0000000e1e197981 */ /* 0x000f22000c1e1500 */
[----:B------:R-:W-:Y:S01]  /*0730*/  LEA.HI.X.SX32 R33, R27, R0, 0x1, P0 ;  /* 0x000000001b217211 */ /* 0x000fe200000f0eff */
[----:B------:R-:W-:Y:S01]  /*0740*/  IMAD R51, R6, 0x2, R49 ;  /* 0x0000000206337824 */ /* 0x000fe200078e0231 */
[----:B------:R-:W-:-:S02]  /*0750*/  LEA R38, P0, R39, R3, 0x1 ;  /* 0x0000000327267211 */ /* 0x000fc400078008ff */
[-C--:B------:R-:W-:Y:S01]  /*0760*/  LEA.HI.X.SX32 R37, R37, R0.reuse, 0x1, P1 ;  /* 0x0000000025257211 */ /* 0x080fe200008f0eff */
[C---:B------:R-:W-:Y:S01]  /*0770*/  IMAD R53, R6.reuse, 0x2, R51 ;  /* 0x0000000206357824 */ /* 0x040fe200078e0233 */
[-C--:B------:R-:W-:Y:S01]  /*0780*/  LEA.HI.X.SX32 R39, R39, R0.reuse, 0x1, P0 ;  /* 0x0000000027277211 */ /* 0x080fe200000f0eff */
[----:B------:R-:W4:Y:S01]  /*0790*/  LDG.E.U16 R26, desc[UR14][R32.64] ;  /* 0x0000000e201a7981 */ /* 0x000f22000c1e1500 */
[C---:B0-----:R-:W-:Y:S01]  /*07a0*/  LEA R34, P0, R29.reuse, R3, 0x1 ;  /* 0x000000031d227211 */ /* 0x041fe200078008ff */
[C---:B------:R-:W-:Y:S02]  /*07b0*/  IMAD R55, R6.reuse, 0x2, R53 ;  /* 0x0000000206377824 */ /* 0x040fe400078e0235 */
[----:B------:R0:W4:Y:S01]  /*07c0*/  LDG.E.U16 R24, desc[UR14][R36.64] ;  /* 0x0000000e24187981 */ /* 0x000122000c1e1500 */
[----:B------:R-:W-:Y:S02]  /*07d0*/  LEA.HI.X.SX32 R35, R29, R0, 0x1, P0 ;  /* 0x000000001d237211 */ /* 0x000fe400000f0eff */
[----:B------:R-:W-:Y:S01]  /*07e0*/  LEA R57, R6, R55, 0x1 ;  /* 0x0000003706397211 */ /* 0x000fe200078e08ff */
[----:B------:R1:W5:Y:S01]  /*07f0*/  LDG.E.U16 R27, desc[UR14][R38.64] ;  /* 0x0000000e261b7981 */ /* 0x000362000c1e1500 */
[----:B------:R-:W-:-:S02]  /*0800*/  LEA R40, P1, R41, R3, 0x1 ;  /* 0x0000000329287211 */ /* 0x000fc400078208ff */
[CC--:B0-----:R-:W-:Y:S01]  /*0810*/  LEA R36, P0, R43.reuse, R3.reuse, 0x1 ;  /* 0x000000032b247211 */ /* 0x0c1fe200078008ff */
[----:B------:R-:W5:Y:S03]  /*0820*/  LDG.E.U16 R29, desc[UR14][R34.64] ;  /* 0x0000000e221d7981 */ /* 0x000f66000c1e1500 */
[-C--:B------:R-:W-:Y:S02]  /*0830*/  LEA.HI.X.SX32 R37, R43, R0.reuse, 0x1, P0 ;  /* 0x000000002b257211 */ /* 0x080fe400000f0eff */
[----:B------:R-:W-:Y:S01]  /*0840*/  LEA R42, P0, R45, R3, 0x1 ;  /* 0x000000032d2a7211 */ /* 0x000fe200078008ff */
[----:B------:R-:W-:Y:S01]  /*0850*/  IMAD R59, R6, 0x2, R57 ;  /* 0x00000002063b7824 */ /* 0x000fe200078e0239 */
[-C--:B------:R-:W-:Y:S01]  /*0860*/  LEA.HI.X.SX32 R41, R41, R0.reuse, 0x1, P1 ;  /* 0x0000000029297211 */ /* 0x080fe200008f0eff */
[----:B------:R-:W5:Y:S01]  /*0870*/  LDG.E.U16 R30, desc[UR14][R36.64] ;  /* 0x0000000e241e7981 */ /* 0x000f62000c1e1500 */
[----:B------:R-:W-:-:S02]  /*0880*/  LEA.HI.X.SX32 R43, R45, R0, 0x1, P0 ;  /* 0x000000002d2b7211 */ /* 0x000fc400000f0eff */
[CC--:B-1----:R-:W-:Y:S01]  /*0890*/  LEA R38, P0, R49.reuse, R3.reuse, 0x1 ;  /* 0x0000000331267211 */ /* 0x0c2fe200078008ff */
[C---:B------:R-:W-:Y:S01]  /*08a0*/  IMAD R61, R6.reuse, 0x2, R59 ;  /* 0x00000002063d7824 */ /* 0x040fe200078e023b */
[----:B------:R0:W5:Y:S02]  /*08b0*/  LDG.E.U16 R28, desc[UR14][R40.64] ;  /* 0x0000000e281c7981 */ /* 0x000164000c1e1500 */
[-C--:B------:R-:W-:Y:S01]  /*08c0*/  LEA.HI.X.SX32 R39, R49, R0.reuse, 0x1, P0 ;  /* 0x0000000031277211 */ /* 0x080fe200000f0eff */
[C---:B------:R-:W-:Y:S01]  /*08d0*/  IMAD R63, R6.reuse, 0x2, R61 ;  /* 0x00000002063f7824 */ /* 0x040fe200078e023d */
[-C--:B------:R-:W-:Y:S01]  /*08e0*/  LEA R44, P1, R47, R3.reuse, 0x1 ;  /* 0x000000032f2c7211 */ /* 0x080fe200078208ff */
[----:B------:R1:W5:Y:S01]  /*08f0*/  LDG.E.U16 R31, desc[UR14][R42.64] ;  /* 0x0000000e2a1f7981 */ /* 0x000362000c1e1500 */
[C---:B0-----:R-:W-:Y:S01]  /*0900*/  LEA R40, P0, R51.reuse, R3, 0x1 ;  /* 0x0000000333287211 */ /* 0x041fe200078008ff */
[----:B------:R-:W-:Y:S02]  /*0910*/  IMAD R65, R6, 0x2, R63 ;  /* 0x0000000206417824 */ /* 0x000fe400078e023f */
[----:B------:R-:W5:Y:S01]  /*0920*/  LDG.E.U16 R33, desc[UR14][R38.64] ;  /* 0x0000000e26217981 */ /* 0x000f62000c1e1500 */
[----:B------:R-:W-:-:S02]  /*0930*/  LEA.HI.X.SX32 R41, R51, R0, 0x1, P0 ;  /* 0x0000000033297211 */ /* 0x000fc400000f0eff */
[-C--:B------:R-:W-:Y:S02]  /*0940*/  LEA R46, P0, R53, R3.reuse, 0x1 ;  /* 0x00000003352e7211 */ /* 0x080fe400078008ff */
[-C--:B------:R-:W-:Y:S01]  /*0950*/  LEA.HI.X.SX32 R45, R47, R0.reuse, 0x1, P1 ;  /* 0x000000002f2d7211 */ /* 0x080fe200008f0eff */
[----:B------:R-:W5:Y:S01]  /*0960*/  LDG.E.U16 R34, desc[UR14][R40.64] ;  /* 0x0000000e28227981 */ /* 0x000f62000c1e1500 */
[-C--:B------:R-:W-:Y:S02]  /*0970*/  LEA.HI.X.SX32 R47, R53, R0.reuse, 0x1, P0 ;  /* 0x00000000352f7211 */ /* 0x080fe400000f0eff */
[C---:B-1----:R-:W-:Y:S01]  /*0980*/  LEA R42, P1, R55.reuse, R3, 0x1 ;  /* 0x00000003372a7211 */ /* 0x042fe200078208ff */
[----:B------:R0:W5:Y:S01]  /*0990*/  LDG.E.U16 R32, desc[UR14][R44.64] ;  /* 0x0000000e2c207981 */ /* 0x000162000c1e1500 */
[C---:B------:R-:W-:Y:S02]  /*09a0*/  LEA R53, R6.reuse, R65, 0x1 ;  /* 0x0000004106357211 */ /* 0x040fe400078e08ff */
[----:B------:R-:W-:Y:S01]  /*09b0*/  LEA.HI.X.SX32 R43, R55, R0, 0x1, P1 ;  /* 0x00000000372b7211 */ /* 0x000fe200008f0eff */
[----:B------:R-:W5:Y:S02]  /*09c0*/  LDG.E.U16 R35, desc[UR14][R46.64] ;  /* 0x0000000e2e237981 */ /* 0x000f64000c1e1500 */
[----:B------:R-:W-:-:S02]  /*09d0*/  IMAD R55, R6, 0x2, R53 ;  /* 0x0000000206377824 */ /* 0x000fc400078e0235 */
[----:B------:R1:W5:Y:S01]  /*09e0*/  LDG.E.U16 R36, desc[UR14][R42.64] ;  /* 0x0000000e2a247981 */ /* 0x000362000c1e1500 */
[----:B0-----:R-:W-:Y:S01]  /*09f0*/  LEA R44, P0, R57, R3, 0x1 ;  /* 0x00000003392c7211 */ /* 0x001fe200078008ff */
[----:B------:R-:W-:-:S03]  /*0a00*/  IMAD R67, R6, 0x2, R55 ;  /* 0x0000000206437824 */ /* 0x000fc600078e0237 */
[-C--:B------:R-:W-:Y:S02]  /*0a10*/  LEA.HI.X.SX32 R45, R57, R0.reuse, 0x1, P0 ;  /* 0x00000000392d7211 */ /* 0x080fe400000f0eff */
[-C--:B------:R-:W-:Y:S02]  /*0a20*/  LEA R48, P0, R59, R3.reuse, 0x1 ;  /* 0x000000033b307211 */ /* 0x080fe400078008ff */
[----:B------:R-:W-:Y:S01]  /*0a30*/  LEA R56, P1, R63, R3, 0x1 ;  /* 0x000000033f387211 */ /* 0x000fe200078208ff */
[----:B------:R-:W5:Y:S01]  /*0a40*/  LDG.E.U16 R37, desc[UR14][R44.64] ;  /* 0x0000000e2c257981 */ /* 0x000f62000c1e1500 */
[----:B------:R-:W-:Y:S01]  /*0a50*/  LEA.HI.X.SX32 R49, R59, R0, 0x1, P0 ;  /* 0x000000003b317211 */ /* 0x000fe200000f0eff */
[----:B------:R-:W-:-:S04]  /*0a60*/  IMAD R59, R6, 0x2, R67 ;  /* 0x00000002063b7824 */ /* 0x000fc800078e0243 */
[C---:B------:R-:W-:Y:S01]  /*0a70*/  IMAD R69, R6.reuse, 0x2, R59 ;  /* 0x0000000206457824 */ /* 0x040fe200078e023b */
[C---:B------:R-:W-:Y:S01]  /*0a80*/  LEA R50, P0, R61.reuse, R3, 0x1 ;  /* 0x000000033d327211 */ /* 0x040fe200078008ff */
[----:B------:R0:W5:Y:S03]  /*0a90*/  LDG.E.U16 R38, desc[UR14][R48.64] ;  /* 0x0000000e30267981 */ /* 0x000166000c1e1500 */
[C---:B------:R-:W-:Y:S02]  /*0aa0*/  LEA R71, R6.reuse, R69, 0x1 ;  /* 0x0000004506477211 */ /* 0x040fe400078e08ff */
[-C--:B------:R-:W-:Y:S02]  /*0ab0*/  LEA.HI.X.SX32 R51, R61, R0.reuse, 0x1, P0 ;  /* 0x000000003d337211 */ /* 0x080fe400000f0eff */
[-C--:B-1----:R-:W-:Y:S01]  /*0ac0*/  LEA R42, P0, R65, R3.reuse, 0x1 ;  /* 0x00000003412a7211 */ /* 0x082fe200078008ff */
[C---:B------:R-:W-:Y:S01]  /*0ad0*/  IMAD R73, R6.reuse, 0x2, R71 ;  /* 0x0000000206497824 */ /* 0x040fe200078e0247 */
[-C--:B------:R-:W-:Y:S01]  /*0ae0*/  LEA.HI.X.SX32 R57, R63, R0.reuse, 0x1, P1 ;  /* 0x000000003f397211 */ /* 0x080fe200008f0eff */
[----:B------:R-:W5:Y:S01]  /*0af0*/  LDG.E.U16 R39, desc[UR14][R50.64] ;  /* 0x0000000e32277981 */ /* 0x000f62000c1e1500 */
[----:B------:R-:W-:Y:S01]  /*0b00*/  LEA.HI.X.SX32 R43, R65, R0, 0x1, P0 ;  /* 0x00000000412b7211 */ /* 0x000fe200000f0eff */
[C---:B------:R-:W-:Y:S01]  /*0b10*/  IMAD R65, R6.reuse, 0x2, R73 ;  /* 0x0000000206417824 */ /* 0x040fe200078e0249 */
[-C--:B------:R-:W-:Y:S01]  /*0b20*/  LEA R40, P1, R67, R3.reuse, 0x1 ;  /* 0x0000000343287211 */ /* 0x080fe200078208ff */
[----:B------:R1:W5:Y:S02]  /*0b30*/  LDG.E.U16 R52, desc[UR14][R56.64] ;  /* 0x0000000e38347981 */ /* 0x000364000c1e1500 */
[----:B------:R-:W-:Y:S01]  /*0b40*/  IMAD R75, R6, 0x2, R65 ;  /* 0x00000002064b7824 */ /* 0x000fe200078e0241 */
[----:B------:R-:W-:-:S03]  /*0b50*/  LEA R46, P0, R53, R3, 0x1 ;  /* 0x00000003352e7211 */ /* 0x000fc600078008ff */
[C---:B------:R-:W-:Y:S01]  /*0b60*/  IMAD R61, R6.reuse, 0x2, R75 ;  /* 0x00000002063d7824 */ /* 0x040fe200078e024b */
[-C--:B------:R-:W-:Y:S02]  /*0b70*/  LEA.HI.X.SX32 R47, R53, R0.reuse, 0x1, P0 ;  /* 0x00000000352f7211 */ /* 0x080fe400000f0eff */
[C---:B0-----:R-:W-:Y:S01]  /*0b80*/  LEA R48, P0, R55.reuse, R3, 0x1 ;  /* 0x0000000337307211 */ /* 0x041fe200078008ff */
[----:B------:R0:W5:Y:S01]  /*0b90*/  LDG.E.U16 R53, desc[UR14][R42.64] ;  /* 0x0000000e2a357981 */ /* 0x000162000c1e1500 */
[C---:B------:R-:W-:Y:S02]  /*0ba0*/  LEA R77, R6.reuse, R61, 0x1 ;  /* 0x0000003d064d7211 */ /* 0x040fe400078e08ff */
[-C--:B------:R-:W-:Y:S01]  /*0bb0*/  LEA.HI.X.SX32 R49, R55, R0.reuse, 0x1, P0 ;  /* 0x0000000037317211 */ /* 0x080fe200000f0eff */
[----:B------:R0:W5:Y:S02]  /*0bc0*/  LDG.E.U16 R54, desc[UR14][R46.64] ;  /* 0x0000000e2e367981 */ /* 0x000164000c1e1500 */
[C---:B-1----:R-:W-:Y:S01]  /*0bd0*/  IMAD R57, R6.reuse, 0x2, R77 ;  /* 0x0000000206397824 */ /* 0x042fe200078e024d */
[----:B------:R-:W-:Y:S01]  /*0be0*/  LEA R50, P0, R59, R3, 0x1 ;  /* 0x000000033b327211 */ /* 0x000fe200078008ff */
[----:B------:R1:W5:Y:S01]  /*0bf0*/  LDG.E.U16 R55, desc[UR14][R48.64] ;  /* 0x0000000e30377981 */ /* 0x000362000c1e1500 */
[-C--:B------:R-:W-:Y:S01]  /*0c00*/  LEA.HI.X.SX32 R41, R67, R0.reuse, 0x1, P1 ;  /* 0x0000000043297211 */ /* 0x080fe200008f0eff */
[----:B------:R-:W-:Y:S01]  /*0c10*/  IMAD R67, R6, 0x2, R57 ;  /* 0x0000000206437824 */ /* 0x000fe200078e0239 */
[----:B------:R-:W-:-:S02]  /*0c20*/  LEA.HI.X.SX32 R51, R59, R0, 0x1, P0 ;  /* 0x000000003b337211 */ /* 0x000fc400000f0eff */
[-C--:B------:R-:W-:Y:S01]  /*0c30*/  LEA R44, P0, R69, R3.reuse, 0x1 ;  /* 0x00000003452c7211 */ /* 0x080fe200078008ff */
[C---:B------:R-:W-:Y:S01]  /*0c40*/  IMAD R63, R6.reuse, 0x2, R67 ;  /* 0x00000002063f7824 */ /* 0x040fe200078e0243 */
[-C--:B0-----:R-:W-:Y:S01]  /*0c50*/  LEA R42, P1, R73, R3.reuse, 0x1 ;  /* 0x00000003492a7211 */ /* 0x081fe200078208ff */
[----:B------:R0:W5:Y:S01]  /*0c60*/  LDG.E.U16 R58, desc[UR14][R40.64] ;  /* 0x0000000e283a7981 */ /* 0x000162000c1e1500 */
[-C--:B------:R-:W-:Y:S01]  /*0c70*/  LEA.HI.X.SX32 R45, R69, R0.reuse, 0x1, P0 ;  /* 0x00000000452d7211 */ /* 0x080fe200000f0eff */
[C---:B------:R-:W-:Y:S01]  /*0c80*/  IMAD R69, R6.reuse, 0x2, R63 ;  /* 0x0000000206457824 */ /* 0x040fe200078e023f */
[C---:B------:R-:W-:Y:S01]  /*0c90*/  LEA R46, P0, R71.reuse, R3, 0x1 ;  /* 0x00000003472e7211 */ /* 0x040fe200078008ff */
[----:B------:R-:W5:Y:S03]  /*0ca0*/  LDG.E.U16 R59, desc[UR14][R50.64] ;  /* 0x0000000e323b7981 */ /* 0x000f66000c1e1500 */
[----:B------:R-:W-:Y:S01]  /*0cb0*/  LEA R79, R6, R69, 0x1 ;  /* 0x00000045064f7211 */ /* 0x000fe200078e08ff */
[----:B------:R0:W5:Y:S01]  /*0cc0*/  LDG.E.U16 R60, desc[UR14][R44.64] ;  /* 0x0000000e2c3c7981 */ /* 0x000162000c1e1500 */
[----:B------:R-:W-:-:S03]  /*0cd0*/  LEA.HI.X.SX32 R47, R71, R0, 0x1, P0 ;  /* 0x00000000472f7211 */ /* 0x000fc600000f0eff */
[C---:B------:R-:W-:Y:S01]  /*0ce0*/  IMAD R71, R6.reuse, 0x2, R79 ;  /* 0x0000000206477824 */ /* 0x040fe200078e024f */
[-C--:B-1----:R-:W-:Y:S01]  /*0cf0*/  LEA R48, P0, R65, R3.reuse, 0x1 ;  /* 0x0000000341307211 */ /* 0x082fe200078008ff */
[----:B------:R-:W5:Y:S01]  /*0d00*/  LDG.E.U16 R62, desc[UR14][R46.64] ;  /* 0x0000000e2e3e7981 */ /* 0x000f62000c1e1500 */
[-C--:B------:R-:W-:Y:S01]  /*0d10*/  LEA.HI.X.SX32 R43, R73, R0.reuse, 0x1, P1 ;  /* 0x00000000492b7211 */ /* 0x080fe200008f0eff */
[C---:B------:R-:W-:Y:S01]  /*0d20*/  IMAD R73, R6.reuse, 0x2, R71 ;  /* 0x0000000206497824 */ /* 0x040fe200078e0247 */
[-C--:B------:R-:W-:Y:S02]  /*0d30*/  LEA.HI.X.SX32 R49, R65, R0.reuse, 0x1, P0 ;  /* 0x0000000041317211 */ /* 0x080fe400000f0eff */
[-C--:B0-----:R-:W-:Y:S01]  /*0d40*/  LEA R40, P0, R75, R3.reuse, 0x1 ;  /* 0x000000034b287211 */ /* 0x081fe200078008ff */
[C---:B------:R-:W-:Y:S01]  /*0d50*/  IMAD R81, R6.reuse, 0x2, R73 ;  /* 0x0000000206517824 */ /* 0x040fe200078e0249 */
[-C--:B------:R-:W-:Y:S01]  /*0d60*/  LEA R44, P1, R69, R3.reuse, 0x1 ;  /* 0x00000003452c7211 */ /* 0x080fe200078208ff */
[----:B------:R0:W5:Y:S01]  /*0d70*/  LDG.E.U16 R64, desc[UR14][R42.64] ;  /* 0x0000000e2a407981 */ /* 0x000162000c1e1500 */
[-C--:B------:R-:W-:Y:S01]  /*0d80*/  LEA.HI.X.SX32 R41, R75, R0.reuse, 0x1, P0 ;  /* 0x000000004b297211 */ /* 0x080fe200000f0eff */
[C---:B------:R-:W-:Y:S01]  /*0d90*/  IMAD R75, R6.reuse, 0x2, R81 ;  /* 0x00000002064b7824 */ /* 0x040fe200078e0251 */
[C---:B------:R-:W-:Y:S01]  /*0da0*/  LEA R50, P0, R77.reuse, R3, 0x1 ;  /* 0x000000034d327211 */ /* 0x040fe200078008ff */
[----:B------:R1:W5:Y:S03]  /*0db0*/  LDG.E.U16 R65, desc[UR14][R48.64] ;  /* 0x0000000e30417981 */ /* 0x000366000c1e1500 */
[----:B------:R-:W-:Y:S01]  /*0dc0*/  LEA R83, R6, R75, 0x1 ;  /* 0x0000004b06537211 */ /* 0x000fe200078e08ff */
[----:B------:R1:W5:Y:S01]  /*0dd0*/  LDG.E.U16 R66, desc[UR14][R40.64] ;  /* 0x0000000e28427981 */ /* 0x000362000c1e1500 */
[----:B------:R-:W-:-:S03]  /*0de0*/  LEA.HI.X.SX32 R51, R77, R0, 0x1, P0 ;  /* 0x000000004d337211 */ /* 0x000fc600000f0eff */
[C---:B------:R-:W-:Y:S01]  /*0df0*/  IMAD R77, R6.reuse, 0x2, R83 ;  /* 0x00000002064d7824 */ /* 0x040fe200078e0253 */
[-C--:B------:R-:W-:Y:S01]  /*0e00*/  LEA.HI.X.SX32 R45, R69, R0.reuse, 0x1, P1 ;  /* 0x00000000452d7211 */ /* 0x080fe200008f0eff */
[----:B------:R1:W5:Y:S01]  /*0e10*/  LDG.E.U16 R68, desc[UR14][R50.64] ;  /* 0x0000000e32447981 */ /* 0x000362000c1e1500 */
[CC--:B0-----:R-:W-:Y:S01]  /*0e20*/  LEA R42, P0, R81.reuse, R3.reuse, 0x1 ;  /* 0x00000003512a7211 */ /* 0x0c1fe200078008ff */
[C---:B------:R-:W-:Y:S02]  /*0e30*/  IMAD R69, R6.reuse, 0x2, R77 ;  /* 0x0000000206457824 */ /* 0x040fe400078e024d */
[----:B------:R0:W5:Y:S01]  /*0e40*/  LDG.E.U16 R72, desc[UR14][R44.64] ;  /* 0x0000000e2c487981 */ /* 0x000162000c1e1500 */
[-C--:B------:R-:W-:Y:S02]  /*0e50*/  LEA.HI.X.SX32 R43, R81, R0.reuse, 0x1, P0 ;  /* 0x00000000512b7211 */ /* 0x080fe400000f0eff */
[-C--:B------:R-:W-:Y:S02]  /*0e60*/  LEA R46, P1, R69, R3.reuse, 0x1 ;  /* 0x00000003452e7211 */ /* 0x080fe400078208ff */
[----:B-1----:R-:W-:Y:S01]  /*0e70*/  LEA R48, P0, R57, R3, 0x1 ;  /* 0x0000000339307211 */ /* 0x002fe200078008ff */
[----:B------:R1:W5:Y:S01]  /*0e80*/  LDG.E.U16 R76, desc[UR14][R42.64] ;  /* 0x0000000e2a4c7981 */ /* 0x000362000c1e1500 */
[-C--:B------:R-:W-:Y:S01]  /*0e90*/  LEA.HI.X.SX32 R47, R69, R0.reuse, 0x1, P1 ;  /* 0x00000000452f7211 */ /* 0x080fe200008f0eff */
[----:B------:R-:W-:Y:S01]  /*0ea0*/  IMAD R69, R6, 0x2, R69 ;  /* 0x0000000206457824 */ /* 0x000fe200078e0245 */
[----:B------:R-:W-:-:S02]  /*0eb0*/  LEA.HI.X.SX32 R49, R57, R0, 0x1, P0 ;  /* 0x0000000039317211 */ /* 0x000fc400000f0eff */
[-C--:B------:R-:W-:Y:S01]  /*0ec0*/  LEA R40, P1, R79, R3.reuse, 0x1 ;  /* 0x000000034f287211 */ /* 0x080fe200078208ff */
[----:B------:R1:W5:Y:S01]  /*0ed0*/  LDG.E.U16 R78, desc[UR14][R46.64] ;  /* 0x0000000e2e4e7981 */ /* 0x000362000c1e1500 */
[-C--:B------:R-:W-:Y:S02]  /*0ee0*/  LEA R50, P0, R75, R3.reuse, 0x1 ;  /* 0x000000034b327211 */ /* 0x080fe400078008ff */
[-C--:B------:R-:W-:Y:S01]  /*0ef0*/  LEA.HI.X.SX32 R41, R79, R0.reuse, 0x1, P1 ;  /* 0x000000004f297211 */ /* 0x080fe200008f0eff */
[----:B------:R1:W5:Y:S01]  /*0f00*/  LDG.E.U16 R70, desc[UR14][R48.64] ;  /* 0x0000000e30467981 */ /* 0x000362000c1e1500 */
[----:B------:R-:W-:Y:S02]  /*0f10*/  LEA.HI.X.SX32 R51, R75, R0, 0x1, P0 ;  /* 0x000000004b337211 */ /* 0x000fe400000f0eff */
[-C--:B0-----:R-:W-:Y:S01]  /*0f20*/  LEA R44, P1, R69, R3.reuse, 0x1 ;  /* 0x00000003452c7211 */ /* 0x081fe200078208ff */
[----:B------:R0:W5:Y:S01]  /*0f30*/  LDG.E.U16 R74, desc[UR14][R40.64] ;  /* 0x0000000e284a7981 */ /* 0x000162000c1e1500 */
[----:B-1----:R-:W-:-:S02]  /*0f40*/  LEA R42, P0, R67, R3, 0x1 ;  /* 0x00000003432a7211 */ /* 0x002fc400078008ff */
[-C--:B------:R-:W-:Y:S01]  /*0f50*/  LEA.HI.X.SX32 R45, R69, R0.reuse, 0x1, P1 ;  /* 0x00000000452d7211 */ /* 0x080fe200008f0eff */
[----:B------:R-:W-:Y:S01]  /*0f60*/  IMAD R69, R6, 0x2, R69 ;  /* 0x0000000206457824 */ /* 0x000fe200078e0245 */
[-C--:B------:R-:W-:Y:S01]  /*0f70*/  LEA.HI.X.SX32 R43, R67, R0.reuse, 0x1, P0 ;  /* 0x00000000432b7211 */ /* 0x080fe200000f0eff */
[----:B------:R-:W5:Y:S01]  /*0f80*/  LDG.E.U16 R75, desc[UR14][R50.64] ;  /* 0x0000000e324b7981 */ /* 0x000f62000c1e1500 */
[-C--:B------:R-:W-:Y:S02]  /*0f90*/  LEA R46, P1, R71, R3.reuse, 0x1 ;  /* 0x00000003472e7211 */ /* 0x080fe400078208ff */
[-C--:B------:R-:W-:Y:S01]  /*0fa0*/  LEA R48, P0, R83, R3.reuse, 0x1 ;  /* 0x0000000353307211 */ /* 0x080fe200078008ff */
[----:B------:R1:W5:Y:S01]  /*0fb0*/  LDG.E.U16 R79, desc[UR14][R44.64] ;  /* 0x0000000e2c4f7981 */ /* 0x000362000c1e1500 */
[-C--:B------:R-:W-:Y:S02]  /*0fc0*/  LEA.HI.X.SX32 R47, R71, R0.reuse, 0x1, P1 ;  /* 0x00000000472f7211 */ /* 0x080fe400008f0eff */
[----:B------:R-:W-:Y:S01]  /*0fd0*/  LEA.HI.X.SX32 R49, R83, R0, 0x1, P0 ;  /* 0x0000000053317211 */ /* 0x000fe200000f0eff */
[----:B------:R1:W5:Y:S01]  /*0fe0*/  LDG.E.U16 R67, desc[UR14][R42.64] ;  /* 0x0000000e2a437981 */ /* 0x000362000c1e1500 */
[----:B------:R-:W-:-:S02]  /*0ff0*/  LEA R56, P1, R69, R3, 0x1 ;  /* 0x0000000345387211 */ /* 0x000fc400078208ff */
[-C--:B0-----:R-:W-:Y:S01]  /*1000*/  LEA R40, P0, R61, R3.reuse, 0x1 ;  /* 0x000000033d287211 */ /* 0x081fe200078008ff */
[----:B------:R0:W5:Y:S01]  /*1010*/  LDG.E.U16 R71, desc[UR14][R46.64] ;  /* 0x0000000e2e477981 */ /* 0x000162000c1e1500 */
[-C--:B------:R-:W-:Y:S02]  /*1020*/  LEA.HI.X.SX32 R57, R69, R0.reuse, 0x1, P1 ;  /* 0x0000000045397211 */ /* 0x080fe400008f0eff */
[----:B------:R-:W-:Y:S01]  /*1030*/  LEA.HI.X.SX32 R41, R61, R0, 0x1, P0 ;  /* 0x000000003d297211 */ /* 0x000fe200000f0eff */
[----:B------:R-:W5:Y:S01]  /*1040*/  LDG.E.U16 R48, desc[UR14][R48.64] ;  /* 0x0000000e30307981 */ /* 0x000f62000c1e1500 */
[-C--:B-1----:R-:W-:Y:S02]  /*1050*/  LEA R44, P0, R63, R3.reuse, 0x1 ;  /* 0x000000033f2c7211 */ /* 0x082fe400078008ff */
[----:B------:R-:W-:Y:S01]  /*1060*/  LEA R42, P1, R73, R3, 0x1 ;  /* 0x00000003492a7211 */ /* 0x000fe200078208ff */
[----:B------:R-:W5:Y:S01]  /*1070*/  LDG.E.U16 R56, desc[UR14][R56.64] ;  /* 0x0000000e38387981 */ /* 0x000f62000c1e1500 */
[----:B------:R-:W-:-:S02]  /*1080*/  LEA R6, R6, R69, 0x1 ;  /* 0x0000004506067211 */ /* 0x000fc400078e08ff */
[-C--:B------:R-:W-:Y:S01]  /*1090*/  LEA.HI.X.SX32 R45, R63, R0.reuse, 0x1, P0 ;  /* 0x000000003f2d7211 */ /* 0x080fe200000f0eff */
[----:B------:R-:W5:Y:S01]  /*10a0*/  LDG.E.U16 R40, desc[UR14][R40.64] ;  /* 0x0000000e28287981 */ /* 0x000f62000c1e1500 */
[-C--:B------:R-:W-:Y:S02]  /*10b0*/  LEA.HI.X.SX32 R43, R73, R0.reuse, 0x1, P1 ;  /* 0x00000000492b7211 */ /* 0x080fe400008f0eff */
[CC--:B0-----:R-:W-:Y:S01]  /*10c0*/  LEA R46, P0, R77.reuse, R3.reuse, 0x1 ;  /* 0x000000034d2e7211 */ /* 0x0c1fe200078008ff */
[----:B------:R-:W5:Y:S01]  /*10d0*/  LDG.E.U16 R44, desc[UR14][R44.64] ;  /* 0x0000000e2c2c7981 */ /* 0x000f62000c1e1500 */
[C---:B------:R-:W-:Y:S02]  /*10e0*/  LEA R50, P1, R6.reuse, R3, 0x1 ;  /* 0x0000000306327211 */ /* 0x040fe400078208ff */
[-C--:B------:R-:W-:Y:S01]  /*10f0*/  LEA.HI.X.SX32 R47, R77, R0.reuse, 0x1, P0 ;  /* 0x000000004d2f7211 */ /* 0x080fe200000f0eff */
[----:B------:R-:W5:Y:S01]  /*1100*/  LDG.E.U16 R42, desc[UR14][R42.64] ;  /* 0x0000000e2a2a7981 */ /* 0x000f62000c1e1500 */
[----:B------:R-:W-:-:S03]  /*1110*/  LEA.HI.X.SX32 R51, R6, R0, 0x1, P1 ;  /* 0x0000000006337211 */ /* 0x000fc600008f0eff */
[----:B------:R-:W5:Y:S04]  /*1120*/  LDG.E.U16 R46, desc[UR14][R46.64] ;  /* 0x0000000e2e2e7981 */ /* 0x000f68000c1e1500 */
[----:B------:R-:W5:Y:S01]  /*1130*/  LDG.E.U16 R50, desc[UR14][R50.64] ;  /* 0x0000000e32327981 */ /* 0x000f62000c1e1500 */
[----:B------:R-:W0:Y:S01]  /*1140*/  S2UR UR8, SR_CgaCtaId ;  /* 0x00000000000879c3 */ /* 0x000e220000008800 */
[----:B------:R-:W-:Y:S02]  /*1150*/  LOP3.LUT R0, R80, 0xff, RZ, 0xc0, !PT ;  /* 0x000000ff50007812 */ /* 0x000fe400078ec0ff */
[----:B------:R-:W-:Y:S01]  /*1160*/  SHF.R.S32.HI R3, RZ, 0x8, R80 ;  /* 0x00000008ff037819 */ /* 0x000fe20000011450 */
[----:B------:R-:W-:Y:S02]  /*1170*/  UMOV UR4, 0x400 ;  /* 0x0000040000047882 */ /* 0x000fe40000000000 */
[----:B------:R-:W-:Y:S01]  /*1180*/  IMAD.SHL.U32 R0, R0, 0x2, RZ ;  /* 0x0000000200007824 */ /* 0x000fe200078e00ff */
[----:B------:R-:W-:-:S04]  /*1190*/  SGXT R3, R3, 0x1 ;  /* 0x000000010303781a */ /* 0x000fc80000000200 */
[----:B------:R-:W-:-:S04]  /*11a0*/  LOP3.LUT R3, R0, 0x210, R3, 0x78, !PT ;  /* 0x0000021000037812 */ /* 0x000fc800078e7803 */
[----:B------:R-:W-:Y:S01]  /*11b0*/  LOP3.LUT R0, R3, 0x20, RZ, 0x3c, !PT ;  /* 0x0000002003007812 */ /* 0x000fe200078e3cff */
[----:B0-----:R-:W-:Y:S01]  /*11c0*/  ULEA UR8, UR8, UR4, 0x18 ;  /* 0x0000000408087291 */ /* 0x001fe2000f8ec0ff */
[----:B------:R-:W0:Y:S08]  /*11d0*/  S2UR UR4, SR_CTAID.X ;  /* 0x00000000000479c3 */ /* 0x000e300000002500 */
[----:B--2---:R-:W-:Y:S04]  /*11e0*/  STS.U16 [R3+UR8], R2 ;  /* 0x0000000203007988 */ /* 0x004fe80008000408 */
[----:B------:R-:W-:Y:S04]  /*11f0*/  STS.U16 [R3+UR8+0x1000], R8 ;  /* 0x0010000803007988 */ /* 0x000fe80008000408 */
[----:B------:R-:W-:Y:S04]  /*1200*/  STS.U16 [R3+UR8+0x2000], R12 ;  /* 0x0020000c03007988 */ /* 0x000fe80008000408 */
[----:B------:R-:W-:Y:S04]  /*1210*/  STS.U16 [R3+UR8+0x3000], R16 ;  /* 0x0030001003007988 */ /* 0x000fe80008000408 */
[----:B---3--:R-:W-:Y:S01]  /*1220*/  STS.U16 [R3+UR8+0x4000], R20 ;  /* 0x0040001403007988 */ /* 0x008fe20008000408 */
[----:B0-----:R-:W-:-:S03]  /*1230*/  USHF.L.U32 UR4, UR4, 0x8, URZ ;  /* 0x0000000804047899 */ /* 0x001fc600080006ff */
[----:B----4-:R-:W-:Y:S04]  /*1240*/  STS.U16 [R3+UR8+0x5000], R24 ;  /* 0x0050001803007988 */ /* 0x010fe80008000408 */
[----:B-----5:R-:W-:Y:S04]  /*1250*/  STS.U16 [R3+UR8+0x6000], R28 ;  /* 0x0060001c03007988 */ /* 0x020fe80008000408 */
[----:B------:R-:W-:Y:S04]  /*1260*/  STS.U16 [R3+UR8+0x7000], R32 ;  /* 0x0070002003007988 */ /* 0x000fe80008000408 */
[----:B------:R-:W-:Y:S01]  /*1270*/  STS.U16 [R3+UR8+0x8000], R36 ;  /* 0x0080002403007988 */ /* 0x000fe20008000408 */
[----:B------:R-:W-:-:S03]  /*1280*/  UIADD3 UR16, UPT, UPT, UR4, 0x100, URZ ;  /* 0x0000010004107890 */ /* 0x000fc6000fffe0ff */
[----:B------:R-:W-:Y:S04]  /*1290*/  STS.U16 [R3+UR8+0x9000], R52 ;  /* 0x0090003403007988 */ /* 0x000fe80008000408 */
[----:B------:R-:W-:Y:S04]  /*12a0*/  STS.U16 [R3+UR8+0xa000], R58 ;  /* 0x00a0003a03007988 */ /* 0x000fe80008000408 */
[----:B------:R-:W-:Y:S04]  /*12b0*/  STS.U16 [R3+UR8+0xb000], R64 ;  /* 0x00b0004003007988 */ /* 0x000fe80008000408 */
[----:B------:R-:W-:Y:S04]  /*12c0*/  STS.U16 [R3+UR8+0xc000], R68 ;  /* 0x00c0004403007988 */ /* 0x000fe80008000408 */
[----:B------:R-:W-:Y:S04]  /*12d0*/  STS.U16 [R3+UR8+0xd000], R72 ;  /* 0x00d0004803007988 */ /* 0x000fe80008000408 */
[----:B------:R-:W-:Y:S04]  /*12e0*/  STS.U16 [R3+UR8+0xe000], R76 ;  /* 0x00e0004c03007988 */ /* 0x000fe80008000408 */
[----:B------:R-:W-:Y:S04]  /*12f0*/  STS.U16 [R3+UR8+0xf000], R78 ;  /* 0x00f0004e03007988 */ /* 0x000fe80008000408 */
[----:B------:R0:W-:Y:S04]  /*1300*/  STS.U16 [R0+UR8+0x1400], R9 ;  /* 0x0014000900007988 */ /* 0x0001e80008000408 */
[----:B------:R1:W-:Y:S04]  /*1310*/  STS.U16 [R0+UR8+0x400], R4 ;  /* 0x0004000400007988 */ /* 0x0003e80008000408 */
[----:B------:R-:W-:Y:S01]  /*1320*/  STS.U16 [R0+UR8+0x2400], R13 ;  /* 0x0024000d00007988 */ /* 0x000fe20008000408 */
[----:B0-----:R-:W-:-:S03]  /*1330*/  LOP3.LUT R9, R3, 0x40, RZ, 0x3c, !PT ;  /* 0x0000004003097812 */ /* 0x001fc600078e3cff */
[----:B------:R-:W-:Y:S04]  /*1340*/  STS.U16 [R0+UR8+0x3400], R17 ;  /* 0x0034001100007988 */ /* 0x000fe80008000408 */
        /* <DEDUP_REMOVED lines=11> */
[----:B------:R0:W-:Y:S01]  /*1400*/  STS.U16 [R0+UR8+0xf400], R79 ;  /* 0x00f4004f00007988 */ /* 0x0001e20008000408 */
[----:B-1----:R-:W-:-:S03]  /*1410*/  IMAD.MOV.U32 R4, RZ, RZ, 0x3f800000 ;  /* 0x3f800000ff047424 */ /* 0x002fc600078e00ff */
        /* <DEDUP_REMOVED lines=33> */
[----:B------:R-:W-:Y:S01]  /*1630*/  STL [R1+0x60], R4 ;  /* 0x0000600401007387 */ /* 0x000fe20000100800 */
[----:B0-----:R-:W-:-:S05]  /*1640*/  IMAD.MOV.U32 R0, RZ, RZ, 0x3f800000 ;  /* 0x3f800000ff007424 */ /* 0x001fca00078e00ff */
[----:B------:R0:W-:Y:S04]  /*1650*/  STL [R1+0x5c], R0 ;  /* 0x00005c0001007387 */ /* 0x0001e80000100800 */
[----:B------:R1:W-:Y:S04]  /*1660*/  STL [R1+0x20], RZ ;  /* 0x000020ff01007387 */ /* 0x0003e80000100800 */
[----:B------:R1:W-:Y:S04]  /*1670*/  STL [R1+0x24], RZ ;  /* 0x000024ff01007387 */ /* 0x0003e80000100800 */
[----:B------:R1:W-:Y:S04]  /*1680*/  STL [R1+0x28], RZ ;  /* 0x000028ff01007387 */ /* 0x0003e80000100800 */
[----:B------:R1:W-:Y:S04]  /*1690*/  STL [R1+0x2c], RZ ;  /* 0x00002cff01007387 */ /* 0x0003e80000100800 */
[----:B------:R1:W-:Y:S04]  /*16a0*/  STL [R1+0x10], RZ ;  /* 0x000010ff01007387 */ /* 0x0003e80000100800 */
[----:B------:R1:W-:Y:S04]  /*16b0*/  STL [R1+0x14], RZ ;  /* 0x000014ff01007387 */ /* 0x0003e80000100800 */
[----:B------:R1:W-:Y:S04]  /*16c0*/  STL [R1+0x18], RZ ;  /* 0x000018ff01007387 */ /* 0x0003e80000100800 */
[----:B------:R1:W-:Y:S04]  /*16d0*/  STL [R1+0x1c], RZ ;  /* 0x00001cff01007387 */ /* 0x0003e80000100800 */
[----:B------:R1:W-:Y:S04]  /*16e0*/  STL [R1], RZ ;  /* 0x000000ff01007387 */ /* 0x0003e80000100800 */
[----:B------:R1:W-:Y:S04]  /*16f0*/  STL [R1+0x4], RZ ;  /* 0x000004ff01007387 */ /* 0x0003e80000100800 */
[----:B------:R1:W-:Y:S04]  /*1700*/  STL [R1+0x8], RZ ;  /* 0x000008ff01007387 */ /* 0x0003e80000100800 */
[----:B------:R1:W-:Y:S01]  /*1710*/  STL [R1+0xc], RZ ;  /* 0x00000cff01007387 */ /* 0x0003e20000100800 */
[----:B------:R-:W-:Y:S01]  /*1720*/  UISETP.GE.AND UP0, UPT, UR16, 0x1, UPT ;  /* 0x000000011000788c */ /* 0x000fe2000bf06270 */
[----:B------:R-:W-:Y:S01]  /*1730*/  IMAD.MOV.U32 R3, RZ, RZ, -0x800000 ;  /* 0xff800000ff037424 */ /* 0x000fe200078e00ff */
[----:B------:R-:W-:-:S02]  /*1740*/  MOV R2, 0xff800000 ;  /* 0xff80000000027802 */ /* 0x000fc40000000f00 */
[----:B------:R-:W-:Y:S02]  /*1750*/  CS2R R20, SRZ ;  /* 0x0000000000147805 */ /* 0x000fe4000001ff00 */
[----:B------:R-:W-:Y:S02]  /*1760*/  CS2R R22, SRZ ;  /* 0x0000000000167805 */ /* 0x000fe4000001ff00 */
[----:B------:R-:W-:Y:S02]  /*1770*/  CS2R R24, SRZ ;  /* 0x0000000000187805 */ /* 0x000fe4000001ff00 */
[----:B------:R-:W-:Y:S02]  /*1780*/  CS2R R26, SRZ ;  /* 0x00000000001a7805 */ /* 0x000fe4000001ff00 */
[----:B------:R-:W-:Y:S02]  /*1790*/  CS2R R40, SRZ ;  /* 0x0000000000287805 */ /* 0x000fe4000001ff00 */
[----:B------:R-:W-:-:S02]  /*17a0*/  CS2R R42, SRZ ;  /* 0x00000000002a7805 */ /* 0x000fc4000001ff00 */
        /* <DEDUP_REMOVED lines=20> */
[C---:B0-----:R-:W-:Y:S01]  /*18f0*/  LOP3.LUT R0, R80.reuse, 0x1ff, RZ, 0xc0, !PT ;  /* 0x000001ff50007812 */ /* 0x041fe200078ec0ff */
[C---:B------:R-:W-:Y:S01]  /*1900*/  IMAD.SHL.U32 R4, R80.reuse, 0x2, RZ ;  /* 0x0000000250047824 */ /* 0x040fe200078e00ff */
[----:B------:R-:W-:Y:S01]  /*1910*/  LOP3.LUT R5, R80, 0x7, RZ, 0xc0, !PT ;  /* 0x0000000750057812 */ /* 0x000fe200078ec0ff */
[----:B-1----:R-:W-:Y:S06]  /*1920*/  BRA.U !UP0, `(.L_x_0) ;  /* 0x0000004908887547 */ /* 0x002fec000b800000 */
[----:B------:R-:W0:Y:S01]  /*1930*/  LDCU.64 UR10, c[0x0][0x3c0] ;  /* 0x00007800ff0a77ac */ /* 0x000e220008000a00 */
[----:B------:R-:W-:Y:S01]  /*1940*/  LOP3.LUT R2, R80, 0x1e0, RZ, 0xc0, !PT ;  /* 0x000001e050027812 */ /* 0x000fe200078ec0ff */
[----:B------:R-:W-:Y:S01]  /*1950*/  IMAD R5, R5, 0x210, RZ ;  /* 0x0000021005057824 */ /* 0x000fe200078e02ff */
[----:B------:R-:W-:Y:S01]  /*1960*/  SHF.R.U32.HI R3, RZ, 0x2, R80 ;  /* 0x00000002ff037819 */ /* 0x000fe20000011650 */
[----:B------:R-:W1:Y:S01]  /*1970*/  LDCU.64 UR12, c[0x0][0x3d0] ;  /* 0x00007a00ff0c77ac */ /* 0x000e620008000a00 */
[----:B------:R-:W-:Y:S01]  /*1980*/  LOP3.LUT R4, R4, 0x10, RZ, 0xc0, !PT ;  /* 0x0000001004047812 */ /* 0x000fe200078ec0ff */
[----:B------:R-:W-:Y:S01]  /*1990*/  IMAD.SHL.U32 R7, R80, 0x100, RZ ;  /* 0x0000010050077824 */ /* 0x000fe200078e00ff */
[----:B------:R-:W-:Y:S01]  /*19a0*/  SHF.R.U32.HI R2, RZ, 0x1, R2 ;  /* 0x00000001ff027819 */ /* 0x000fe20000011602 */
[----:B------:R-:W2:Y:S01]  /*19b0*/  LDCU UR5, c[0x0][0x3c8] ;  /* 0x00007900ff0577ac */ /* 0x000ea20008000800 */
[----:B------:R-:W-:Y:S01]  /*19c0*/  SGXT.U32 R3, R3, 0x3 ;  /* 0x000000030303781a */ /* 0x000fe20000000000 */
[----:B------:R-:W-:Y:S01]  /*19d0*/  IMAD.SHL.U32 R125, R0, 0x2, RZ ;  /* 0x00000002007d7824 */ /* 0x000fe200078e00ff */
[----:B------:R-:W-:Y:S01]  /*19e0*/  LOP3.LUT R4, R4, 0x1e0, R80, 0xf8, !PT ;  /* 0x000001e004047812 */ /* 0x000fe200078ef850 */
[----:B------:R-:W3:Y:S01]  /*19f0*/  LDCU.64 UR18, c[0x0][0x388] ;  /* 0x00007100ff1277ac */ /* 0x000ee20008000a00 */
[----:B------:R-:W-:-:S02]  /*1a00*/  LOP3.LUT R124, R2, UR4, R3, 0xfe, !PT ;  /* 0x00000004027c7c12 */ /* 0x000fc4000f8efe03 */
[----:B------:R-:W-:Y:S02]  /*1a10*/  CS2R R40, SRZ ;  /* 0x0000000000287805 */ /* 0x000fe4000001ff00 */
[C---:B------:R-:W-:Y:S01]  /*1a20*/  LOP3.LUT R2, R80.reuse, 0x7f, RZ, 0xc0, !PT ;  /* 0x0000007f50027812 */ /* 0x040fe200078ec0ff */
[----:B------:R-:W4:Y:S01]  /*1a30*/  LDCU.64 UR20, c[0x0][0x390] ;  /* 0x00007200ff1477ac */ /* 0x000f220008000a00 */
[----:B------:R-:W-:Y:S01]  /*1a40*/  LOP3.LUT R10, R5, R4, RZ, 0x3c, !PT ;  /* 0x00000004050a7212 */ /* 0x000fe200078e3cff */
[----:B0-----:R-:W-:Y:S01]  /*1a50*/  IMAD.U32 R19, RZ, RZ, UR11 ;  /* 0x0000000bff137e24 */ /* 0x001fe2000f8e00ff */
[C---:B------:R-:W-:Y:S01]  /*1a60*/  LOP3.LUT R5, R80.reuse, 0x3f, RZ, 0xc0, !PT ;  /* 0x0000003f50057812 */ /* 0x040fe200078ec0ff */
[----:B------:R-:W-:Y:S01]  /*1a70*/  UIMAD UR4, UR9, UR10, URZ ;  /* 0x0000000a090472a4 */ /* 0x000fe2000f8e02ff */
[C---:B------:R-:W-:Y:S01]  /*1a80*/  LOP3.LUT R3, R80.reuse, 0x180, RZ, 0xc0, !PT ;  /* 0x0000018050037812 */ /* 0x040fe200078ec0ff */
[----:B-1----:R-:W-:Y:S01]  /*1a90*/  UIMAD UR6, UR9, UR12, URZ ;  /* 0x0000000c090672a4 */ /* 0x002fe2000f8e02ff */
[----:B------:R-:W-:Y:S01]  /*1aa0*/  LOP3.LUT R0, R80, 0x1c0, RZ, 0xc0, !PT ;  /* 0x000001c050007812 */ /* 0x000fe200078ec0ff */
[----:B------:R-:W-:Y:S01]  /*1ab0*/  IMAD R6, R5, UR13, RZ ;  /* 0x0000000d05067c24 */ /* 0x000fe2000f8e02ff */
[----:B------:R-:W-:Y:S01]  /*1ac0*/  SHF.R.U32.HI R8, RZ, 0x3, R3 ;  /* 0x00000003ff087819 */ /* 0x000fe20000011603 */
[----:B--2---:R-:W-:Y:S01]  /*1ad0*/  IMAD R4, R2, UR5, RZ ;  /* 0x0000000502047c24 */ /* 0x004fe2000f8e02ff */
[----:B------:R-:W-:Y:S01]  /*1ae0*/  USHF.L.U32 UR5, UR4, 0x1, URZ ;  /* 0x0000000104057899 */ /* 0x000fe200080006ff */
[----:B------:R-:W-:Y:S01]  /*1af0*/  IMAD.SHL.U32 R3, R6, 0x2, RZ ;  /* 0x0000000206037824 */ /* 0x000fe200078e00ff */
[----:B------:R-:W-:Y:S01]  /*1b00*/  USHF.L.U32 UR7, UR6, 0x1, URZ ;  /* 0x0000000106077899 */ /* 0x000fe200080006ff */
[C---:B------:R-:W-:Y:S01]  /*1b10*/  IMAD.SHL.U32 R2, R4.reuse, 0x2, RZ ;  /* 0x0000000204027824 */ /* 0x040fe200078e00ff */
[----:B------:R-:W-:Y:S01]  /*1b20*/  LOP3.LUT R7, R7, 0x1000, RZ, 0xc0, !PT ;  /* 0x0000100007077812 */ /* 0x000fe200078ec0ff */
[----:B------:R-:W-:Y:S01]  /*1b30*/  IMAD.HI R4, R4, 0x2, RZ ;  /* 0x0000000204047827 */ /* 0x000fe200078e02ff */
[----:B------:R-:W-:Y:S01]  /*1b40*/  MOV R5, UR5 ;  /* 0x0000000500057c02 */ /* 0x000fe20008000f00 */
[----:B------:R-:W-:Y:S01]  /*1b50*/  UIMAD.WIDE UR4, UR4, 0x2, URZ ;  /* 0x00000002040478a5 */ /* 0x000fe2000f8e02ff */
[----:B------:R-:W-:Y:S01]  /*1b60*/  SHF.R.U32.HI R12, RZ, 0x2, R0 ;  /* 0x00000002ff0c7819 */ /* 0x000fe20000011600 */
[----:B------:R-:W-:Y:S01]  /*1b70*/  IMAD.U32 R16, RZ, RZ, UR7 ;  /* 0x00000007ff107e24 */ /* 0x000fe2000f8e00ff */
[----:B---3--:R-:W-:Y:S01]  /*1b80*/  IADD3 R14, P0, P1, R2, UR18, R5 ;  /* 0x00000012020e7c10 */ /* 0x008fe2000f91e005 */
[----:B------:R-:W-:Y:S01]  /*1b90*/  UIMAD.WIDE UR6, UR6, 0x2, URZ ;  /* 0x00000002060678a5 */ /* 0x000fe2000f8e02ff */
[----:B------:R-:W-:Y:S01]  /*1ba0*/  SHF.R.U32.HI R5, RZ, 0x7, R80 ;  /* 0x00000007ff057819 */ /* 0x000fe20000011650 */
[----:B------:R-:W-:Y:S01]  /*1bb0*/  IMAD.U32 R9, RZ, RZ, UR5 ;  /* 0x00000005ff097e24 */ /* 0x000fe2000f8e00ff */
[----:B----4-:R-:W-:Y:S01]  /*1bc0*/  IADD3 R2, P2, P3, R3, UR20, R16 ;  /* 0x0000001403027c10 */ /* 0x010fe2000fb5e010 */
[----:B------:R-:W-:Y:S01]  /*1bd0*/  IMAD.HI R6, R6, 0x2, RZ ;  /* 0x0000000206067827 */ /* 0x000fe200078e02ff */
[----:B------:R-:W0:Y:S01]  /*1be0*/  LDC R3, c[0x0][0x3d8] ;  /* 0x0000f600ff037b82 */ /* 0x000e220000000800 */
[----:B------:R-:W-:-:S02]  /*1bf0*/  LOP3.LUT R0, R125, R8, RZ, 0x3c, !PT ;  /* 0x000000087d007212 */ /* 0x000fc400078e3cff */
[----:B------:R-:W-:Y:S02]  /*1c00*/  CS2R R42, SRZ ;  /* 0x00000000002a7805 */ /* 0x000fe4000001ff00 */
[----:B------:R-:W-:Y:S01]  /*1c10*/  IADD3 R8, PT, PT, R10, UR8, R7 ;  /* 0x000000080a087c10 */ /* 0x000fe2000fffe007 */
[----:B------:R-:W-:Y:S01]  /*1c20*/  IMAD.U32 R11, RZ, RZ, UR7 ;  /* 0x00000007ff0b7e24 */ /* 0x000fe2000f8e00ff */
[----:B------:R-:W-:Y:S01]  /*1c30*/  SGXT.U32 R5, R5, 0x2 ;  /* 0x000000020505781a */ /* 0x000fe20000000000 */
[----:B------:R-:W-:Y:S01]  /*1c40*/  IMAD.U32 R10, RZ, RZ, UR11 ;  /* 0x0000000bff0a7e24 */ /* 0x000fe2000f8e00ff */
[----:B------:R-:W-:Y:S01]  /*1c50*/  SHF.R.U32.HI R7, RZ, 0x6, R80 ;  /* 0x00000006ff077819 */ /* 0x000fe20000011650 */
[----:B------:R1:W-:Y:S01]  /*1c60*/  STL [R1+0x3c], R8 ;  /* 0x00003c0801007387 */ /* 0x0003e20000100800 */
[----:B------:R-:W-:Y:S01]  /*1c70*/  IADD3.X R16, PT, PT, R4, UR19, R9, P0, P1 ;  /* 0x0000001304107c10 */ /* 0x000fe200087e2409 */
[----:B------:R-:W-:Y:S01]  /*1c80*/  IMAD R5, R5, UR11, RZ ;  /* 0x0000000b05057c24 */ /* 0x000fe2000f8e02ff */
[----:B------:R-:W-:Y:S01]  /*1c90*/  IADD3.X R4, PT, PT, R6, UR21, R11, P2, P3 ;  /* 0x0000001506047c10 */ /* 0x000fe200097e640b */
[----:B------:R-:W-:Y:S01]  /*1ca0*/  IMAD.U32 R9, RZ, RZ, UR11 ;  /* 0x0000000bff097e24 */ /* 0x000fe2000f8e00ff */
[----:B------:R-:W-:Y:S01]  /*1cb0*/  SGXT.U32 R6, R7, 0x3 ;  /* 0x000000030706781a */ /* 0x000fe20000000000 */
[----:B------:R-:W-:Y:S01]  /*1cc0*/  IMAD.U32 R18, RZ, RZ, UR11 ;  /* 0x0000000bff127e24 */ /* 0x000fe2000f8e00ff */
[----:B------:R-:W-:Y:S01]  /*1cd0*/  LOP3.LUT R125, R125, R12, RZ, 0x3c, !PT ;  /* 0x0000000c7d7d7212 */ /* 0x000fe200078e3cff */
[----:B------:R-:W-:Y:S01]  /*1ce0*/  IMAD.U32 R12, RZ, RZ, UR11 ;  /* 0x0000000bff0c7e24 */ /* 0x000fe2000f8e00ff */
[----:B------:R-:W-:Y:S01]  /*1cf0*/  MOV R11, UR11 ;  /* 0x0000000b000b7c02 */ /* 0x000fe20008000f00 */
[----:B------:R-:W-:Y:S01]  /*1d00*/  IMAD.U32 R21, RZ, RZ, UR11 ;  /* 0x0000000bff157e24 */ /* 0x000fe2000f8e00ff */
[----:B-1----:R-:W-:Y:S01]  /*1d10*/  MOV R8, UR11 ;  /* 0x0000000b00087c02 */ /* 0x002fe20008000f00 */
[----:B------:R-:W-:Y:S01]  /*1d20*/  IMAD.U32 R22, RZ, RZ, UR11 ;  /* 0x0000000bff167e24 */ /* 0x000fe2000f8e00ff */
[C---:B------:R-:W-:Y:S01]  /*1d30*/  LEA R34, P0, R5.reuse, R14, 0x1 ;  /* 0x0000000e05227211 */ /* 0x040fe200078008ff */
[----:B------:R-:W-:Y:S01]  /*1d40*/  IMAD.U32 R25, RZ, RZ, UR11 ;  /* 0x0000000bff197e24 */ /* 0x000fe2000f8e00ff */
[----:B------:R-:W-:Y:S01]  /*1d50*/  MOV R20, UR11 ;  /* 0x0000000b00147c02 */ /* 0x000fe20008000f00 */
[----:B------:R-:W-:Y:S01]  /*1d60*/  IMAD R7, R8, 0x4, R5 ;  /* 0x0000000408077824 */ /* 0x000fe200078e0205 */
[----:B------:R-:W-:Y:S01]  /*1d70*/  LEA.HI.X.SX32 R35, R5, R16, 0x1, P0 ;  /* 0x0000001005237211 */ /* 0x000fe200000f0eff */
[----:B0-----:R-:W-:Y:S01]  /*1d80*/  IMAD R13, R6, R3, RZ ;  /* 0x00000003060d7224 */ /* 0x001fe200078e02ff */
[----:B------:R-:W-:Y:S01]  /*1d90*/  MOV R27, UR11 ;  /* 0x0000000b001b7c02 */ /* 0x000fe20008000f00 */
[----:B------:R-:W-:Y:S01]  /*1da0*/  IMAD R8, R10, 0x4, R7 ;  /* 0x000000040a087824 */ /* 0x000fe200078e0207 */
[----:B------:R-:W-:Y:S01]  /*1db0*/  LEA R30, P1, R7, R14, 0x1 ;  /* 0x0000000e071e7211 */ /* 0x000fe200078208ff */
[----:B------:R-:W-:Y:S01]  /*1dc0*/  IMAD.U32 R24, RZ, RZ, UR11 ;  /* 0x0000000bff187e24 */ /* 0x000fe2000f8e00ff */
[----:B------:R-:W-:Y:S01]  /*1dd0*/  MOV R29, UR11 ;  /* 0x0000000b001d7c02 */ /* 0x000fe20008000f00 */
[----:B------:R-:W-:Y:S01]  /*1de0*/  IMAD R9, R9, 0x4, R8 ;  /* 0x0000000409097824 */ /* 0x000fe200078e0208 */
[----:B------:R-:W-:Y:S01]  /*1df0*/  LEA.HI.X.SX32 R31, R7, R16, 0x1, P1 ;  /* 0x00000010071f7211 */ /* 0x000fe200008f0eff */
[----:B------:R-:W-:Y:S01]  /*1e00*/  IMAD.U32 R26, RZ, RZ, UR11 ;  /* 0x0000000bff1a7e24 */ /* 0x000fe2000f8e00ff */
[----:B------:R-:W-:Y:S01]  /*1e10*/  LEA R32, P2, R8, R14, 0x1 ;  /* 0x0000000e08207211 */ /* 0x000fe200078408ff */
[----:B------:R-:W-:Y:S01]  /*1e20*/  IMAD R6, R12, 0x4, R9 ;  /* 0x000000040c067824 */ /* 0x000fe200078e0209 */
[----:B------:R-:W-:Y:S01]  /*1e30*/  CS2R R44, SRZ ;  /* 0x00000000002c7805 */ /* 0x000fe2000001ff00 */
[----:B------:R0:W-:Y:S01]  /*1e40*/  STL.64 [R1+0x158], R30 ;  /* 0x0001581e01007387 */ /* 0x0001e20000100a00 */
[----:B------:R-:W-:Y:S01]  /*1e50*/  LEA.HI.X.SX32 R33, R8, R16, 0x1, P2 ;  /* 0x0000001008217211 */ /* 0x000fe200010f0eff */
[----:B------:R-:W-:Y:S01]  /*1e60*/  IMAD R10, R11, 0x4, R6 ;  /* 0x000000040b0a7824 */ /* 0x000fe200078e0206 */
[----:B------:R-:W-:Y:S01]  /*1e70*/  CS2R R46, SRZ ;  /* 0x00000000002e7805 */ /* 0x000fe2000001ff00 */
[----:B------:R-:W-:Y:S01]  /*1e80*/  STL.64 [R1+0x160], R34 ;  /* 0x0001602201007387 */ /* 0x000fe20000100a00 */
[----:B------:R-:W-:Y:S01]  /*1e90*/  IMAD R15, R3, 0x8, R13 ;  /* 0x00000008030f7824 */ /* 0x000fe200078e020d */
[----:B------:R-:W-:Y:S01]  /*1ea0*/  CS2R R52, SRZ ;  /* 0x0000000000347805 */ /* 0x000fe2000001ff00 */
[----:B------:R-:W-:Y:S01]  /*1eb0*/  IMAD R11, R19, 0x4, R10 ;  /* 0x00000004130b7824 */ /* 0x000fe200078e020a */
[----:B------:R1:W-:Y:S01]  /*1ec0*/  STL.64 [R1+0x150], R32 ;  /* 0x0001502001007387 */ /* 0x0003e20000100a00 */
[----:B------:R-:W-:Y:S01]  /*1ed0*/  IMAD R17, R3, 0x8, R15 ;  /* 0x0000000803117824 */ /* 0x000fe200078e020f */
[----:B------:R-:W-:Y:S01]  /*1ee0*/  CS2R R54, SRZ ;  /* 0x0000000000367805 */ /* 0x000fe2000001ff00 */
[----:B------:R-:W-:Y:S01]  /*1ef0*/  IMAD R12, R18, 0x4, R11 ;  /* 0x00000004120c7824 */ /* 0x000fe200078e020b */
[----:B0-----:R-:W-:Y:S01]  /*1f00*/  LEA R30, P0, R9, R14, 0x1 ;  /* 0x0000000e091e7211 */ /* 0x001fe200078008ff */
[----:B------:R-:W-:Y:S01]  /*1f10*/  IMAD R19, R3, 0x8, R17 ;  /* 0x0000000803137824 */ /* 0x000fe200078e0211 */
[----:B------:R-:W-:-:S02]  /*1f20*/  CS2R R60, SRZ ;  /* 0x00000000003c7805 */ /* 0x000fc4000001ff00 */
[----:B------:R-:W-:Y:S02]  /*1f30*/  CS2R R62, SRZ ;  /* 0x00000000003e7805 */ /* 0x000fe4000001ff00 */
[----:B------:R-:W-:Y:S02]  /*1f40*/  LEA.HI.X.SX32 R31, R9, R16, 0x1, P0 ;  /* 0x00000010091f7211 */ /* 0x000fe400000f0eff */
[----:B------:R-:W-:Y:S02]  /*1f50*/  CS2R R68, SRZ ;  /* 0x0000000000447805 */ /* 0x000fe4000001ff00 */
[----:B------:R-:W-:Y:S01]  /*1f60*/  LEA R5, R21, R12, 0x2 ;  /* 0x0000000c15057211 */ /* 0x000fe200078e10ff */
[C---:B------:R-:W-:Y:S01]  /*1f70*/  IMAD R21, R3.reuse, 0x8, R19 ;  /* 0x0000000803157824 */ /* 0x040fe200078e0213 */
[----:B-1----:R-:W-:Y:S01]  /*1f80*/  LEA R32, P0, R6, R14, 0x1 ;  /* 0x0000000e06207211 */ /* 0x002fe200078008ff */
[----:B------:R0:W-:Y:S01]  /*1f90*/  STL.64 [R1+0x148], R30 ;  /* 0x0001481e01007387 */ /* 0x0001e20000100a00 */
[----:B------:R-:W-:Y:S01]  /*1fa0*/  CS2R R70, SRZ ;  /* 0x0000000000467805 */ /* 0x000fe2000001ff00 */
[----:B------:R-:W-:Y:S01]  /*1fb0*/  IMAD R7, R20, 0x4, R5 ;  /* 0x0000000414077824 */ /* 0x000fe200078e0205 */
[----:B------:R-:W-:Y:S01]  /*1fc0*/  LEA.HI.X.SX32 R33, R6, R16, 0x1, P0 ;  /* 0x0000001006217211 */ /* 0x000fe200000f0eff */
[----:B------:R-:W-:Y:S01]  /*1fd0*/  IMAD R23, R3, 0x8, R21 ;  /* 0x0000000803177824 */ /* 0x000fe200078e0215 */
[C---:B------:R-:W-:Y:S01]  /*1fe0*/  LEA R34, P0, R11.reuse, R14, 0x1 ;  /* 0x0000000e0b227211 */ /* 0x040fe200078008ff */
[----:B------:R-:W-:Y:S01]  /*1ff0*/  IMAD R8, R22, 0x4, R7 ;  /* 0x0000000416087824 */ /* 0x000fe200078e0207 */
[----:B------:R-:W-:Y:S01]  /*2000*/  CS2R R76, SRZ ;  /* 0x00000000004c7805 */ /* 0x000fe2000001ff00 */
[----:B------:R1:W-:Y:S01]  /*2010*/  STL.64 [R1+0x140], R32 ;  /* 0x0001402001007387 */ /* 0x0003e20000100a00 */
[----:B------:R-:W-:-:S02]  /*2020*/  LEA.HI.X.SX32 R35, R11, R16, 0x1, P0 ;  /* 0x000000100b237211 */ /* 0x000fc400000f0eff */
[----:B------:R-:W-:Y:S02]  /*2030*/  CS2R R78, SRZ ;  /* 0x00000000004e7805 */ /* 0x000fe4000001ff00 */
[----:B------:R-:W-:Y:S02]  /*2040*/  LEA R6, R25, R8, 0x2 ;  /* 0x0000000819067211 */ /* 0x000fe400078e10ff */
[----:B------:R-:W-:Y:S02]  /*2050*/  CS2R R84, SRZ ;  /* 0x0000000000547805 */ /* 0x000fe4000001ff00 */
[C---:B0-----:R-:W-:Y:S02]  /*2060*/  LEA R30, P1, R10.reuse, R14, 0x1 ;  /* 0x0000000e0a1e7211 */ /* 0x041fe400078208ff */
[----:B------:R-:W-:Y:S02]  /*2070*/  CS2R R86, SRZ ;  /* 0x0000000000567805 */ /* 0x000fe4000001ff00 */
[----:B------:R-:W-:Y:S01]  /*2080*/  CS2R R92, SRZ ;  /* 0x00000000005c7805 */ /* 0x000fe2000001ff00 */
[----:B------:R-:W-:Y:S01]  /*2090*/  IMAD R9, R27, 0x4, R6 ;  /* 0x000000041b097824 */ /* 0x000fe200078e0206 */
[----:B------:R-:W-:-:S02]  /*20a0*/  LEA.HI.X.SX32 R31, R10, R16, 0x1, P1 ;  /* 0x000000100a1f7211 */ /* 0x000fc400008f0eff */
[----:B------:R-:W-:Y:S02]  /*20b0*/  CS2R R94, SRZ ;  /* 0x00000000005e7805 */ /* 0x000fe4000001ff00 */
[----:B------:R-:W-:Y:S02]  /*20c0*/  LOP3.LUT R0, R0, 0x40, RZ, 0x3c, !PT ;  /* 0x0000004000007812 */ /* 0x000fe400078e3cff */
[----:B------:R-:W-:Y:S02]  /*20d0*/  CS2R R100, SRZ ;  /* 0x0000000000647805 */ /* 0x000fe4000001ff00 */
[----:B-1----:R-:W-:Y:S01]  /*20e0*/  LEA R32, P1, R12, R14, 0x1 ;  /* 0x0000000e0c207211 */ /* 0x002fe200078208ff */
[----:B------:R0:W-:Y:S01]  /*20f0*/  STL.64 [R1+0x138], R30 ;  /* 0x0001381e01007387 */ /* 0x0001e20000100a00 */
[----:B------:R-:W-:Y:S02]  /*2100*/  CS2R R102, SRZ ;  /* 0x0000000000667805 */ /* 0x000fe4000001ff00 */
[----:B------:R-:W-:-:S02]  /*2110*/  CS2R R108, SRZ ;  /* 0x00000000006c7805 */ /* 0x000fc4000001ff00 */
[----:B------:R-:W-:Y:S01]  /*2120*/  LEA.HI.X.SX32 R33, R12, R16, 0x1, P1 ;  /* 0x000000100c217211 */ /* 0x000fe200008f0eff */
[----:B------:R1:W-:Y:S01]  /*2130*/  STL.64 [R1+0x130], R34 ;  /* 0x0001302201007387 */ /* 0x0003e20000100a00 */
[----:B------:R-:W-:Y:S02]  /*2140*/  CS2R R110, SRZ ;  /* 0x00000000006e7805 */ /* 0x000fe4000001ff00 */
[----:B------:R-:W-:Y:S02]  /*2150*/  CS2R R116, SRZ ;  /* 0x0000000000747805 */ /* 0x000fe4000001ff00 */
[----:B------:R-:W-:Y:S01]  /*2160*/  CS2R R118, SRZ ;  /* 0x0000000000767805 */ /* 0x000fe2000001ff00 */
[----:B------:R2:W-:Y:S01]  /*2170*/  STL.64 [R1+0x128], R32 ;  /* 0x0001282001007387 */ /* 0x0005e20000100a00 */
[----:B------:R-:W-:Y:S01]  /*2180*/  UMOV UR6, URZ ;  /* 0x000000ff00067c82 */ /* 0x000fe20008000000 */
[----:B------:R-:W-:Y:S01]  /*2190*/  UMOV UR7, URZ ;  /* 0x000000ff00077c82 */ /* 0x000fe20008000000 */
[----:B------:R-:W-:Y:S01]  /*21a0*/  UMOV UR4, URZ ;  /* 0x000000ff00047c82 */ /* 0x000fe20008000000 */
[C---:B0-----:R-:W-:Y:S01]  /*21b0*/  LEA R30, P2, R5.reuse, R14, 0x1 ;  /* 0x0000000e051e7211 */ /* 0x041fe200078408ff */
[----:B------:R-:W0:Y:S03]  /*21c0*/  LDCU UR10, c[0x0][0x3a8] ;  /* 0x00007500ff0a77ac */ /* 0x000e260008000800 */
[----:B------:R-:W-:Y:S01]  /*21d0*/  LEA.HI.X.SX32 R31, R5, R16, 0x1, P2 ;  /* 0x00000010051f7211 */ /* 0x000fe200010f0eff */
[----:B------:R-:W-:Y:S01]  /*21e0*/  IMAD R5, R24, 0x4, R9 ;  /* 0x0000000418057824 */ /* 0x000fe200078e0209 */
[CC--:B-1----:R-:W-:Y:S01]  /*21f0*/  LEA R34, P0, R7.reuse, R14.reuse, 0x1 ;  /* 0x0000000e07227211 */ /* 0x0c2fe200078008ff */
[----:B------:R-:W-:Y:S01]  /*2200*/  UMOV UR5, URZ ;  /* 0x000000ff00057c82 */ /* 0x000fe20008000000 */
[----:B--2---:R-:W-:Y:S01]  /*2210*/  LEA R32, P1, R8, R14, 0x1 ;  /* 0x0000000e08207211 */ /* 0x004fe200078208ff */
[----:B------:R1:W-:Y:S01]  /*2220*/  STL.64 [R1+0x120], R30 ;  /* 0x0001201e01007387 */ /* 0x0003e20000100a00 */
[-C--:B------:R-:W-:Y:S01]  /*2230*/  LEA.HI.X.SX32 R35, R7, R16.reuse, 0x1, P0 ;  /* 0x0000001007237211 */ /* 0x080fe200000f0eff */
[----:B------:R-:W-:Y:S01]  /*2240*/  IMAD R10, R26, 0x4, R5 ;  /* 0x000000041a0a7824 */ /* 0x000fe200078e0205 */
[----:B------:R-:W-:-:S03]  /*2250*/  LEA.HI.X.SX32 R33, R8, R16, 0x1, P1 ;  /* 0x0000001008217211 */ /* 0x000fc600008f0eff */
[----:B------:R-:W-:Y:S04]  /*2260*/  STL.64 [R1+0x118], R34 ;  /* 0x0001182201007387 */ /* 0x000fe80000100a00 */
[----:B------:R2:W-:Y:S01]  /*2270*/  STL.64 [R1+0x110], R32 ;  /* 0x0001102001007387 */ /* 0x0005e20000100a00 */
[----:B-1----:R-:W-:-:S04]  /*2280*/  LEA R30, P2, R6, R14, 0x1 ;  /* 0x0000000e061e7211 */ /* 0x002fc800078408ff */
[----:B------:R-:W-:Y:S01]  /*2290*/  LEA.HI.X.SX32 R31, R6, R16, 0x1, P2 ;  /* 0x00000010061f7211 */ /* 0x000fe200010f0eff */
[----:B------:R-:W-:Y:S01]  /*22a0*/  IMAD R6, R29, 0x4, R10 ;  /* 0x000000041d067824 */ /* 0x000fe200078e020a */
[----:B------:R-:W-:-:S03]  /*22b0*/  LEA R26, P2, R10, R14, 0x1 ;  /* 0x0000000e0a1a7211 */ /* 0x000fc600078408ff */
[----:B------:R1:W-:Y:S01]  /*22c0*/  STL.64 [R1+0x108], R30 ;  /* 0x0001081e01007387 */ /* 0x0003e20000100a00 */
[CC--:B--2---:R-:W-:Y:S02]  /*22d0*/  LEA R32, P0, R9.reuse, R14.reuse, 0x1 ;  /* 0x0000000e09207211 */ /* 0x0c4fe400078008ff */
[----:B------:R-:W-:Y:S02]  /*22e0*/  LEA R24, P3, R6, R14, 0x1 ;  /* 0x0000000e06187211 */ /* 0x000fe400078608ff */
[-C--:B------:R-:W-:Y:S02]  /*22f0*/  LEA.HI.X.SX32 R33, R9, R16.reuse, 0x1, P0 ;  /* 0x0000001009217211 */ /* 0x080fe400000f0eff */
[-C--:B------:R-:W-:Y:S02]  /*2300*/  LEA.HI.X.SX32 R27, R10, R16.reuse, 0x1, P2 ;  /* 0x000000100a1b7211 */ /* 0x080fe400010f0eff */
[----:B------:R-:W-:Y:S01]  /*2310*/  LEA.HI.X.SX32 R25, R6, R16, 0x1, P3 ;  /* 0x0000001006197211 */ /* 0x000fe200018f0eff */
[----:B------:R-:W-:Y:S01]  /*2320*/  STL.64 [R1+0x100], R32 ;  /* 0x0001002001007387 */ /* 0x000fe20000100a00 */
[----:B------:R-:W-:-:S02]  /*2330*/  LEA R10, P2, R17, R2, 0x1 ;  /* 0x00000002110a7211 */ /* 0x000fc400078408ff */
[----:B-1----:R-:W-:Y:S02]  /*2340*/  LEA R30, P1, R5, R14, 0x1 ;  /* 0x0000000e051e7211 */ /* 0x002fe400078208ff */
[----:B------:R-:W-:Y:S02]  /*2350*/  LEA.HI.X.SX32 R11, R17, R4, 0x1, P2 ;  /* 0x00000004110b7211 */ /* 0x000fe400010f0eff */
[----:B------:R-:W-:Y:S02]  /*2360*/  LEA.HI.X.SX32 R31, R5, R16, 0x1, P1 ;  /* 0x00000010051f7211 */ /* 0x000fe400008f0eff */
[----:B------:R-:W-:Y:S02]  /*2370*/  LEA R5, R3, R23, 0x3 ;  /* 0x0000001703057211 */ /* 0x000fe400078e18ff */
[----:B------:R-:W-:Y:S01]  /*2380*/  LEA R14, P2, R23, R2, 0x1 ;  /* 0x00000002170e7211 */ /* 0x000fe200078408ff */
[----:B------:R-:W-:Y:S02]  /*2390*/  STL.64 [R1+0xf8], R30 ;  /* 0x0000f81e01007387 */ /* 0x000fe40000100a00 */
[----:B------:R-:W-:-:S02]  /*23a0*/  IMAD R7, R3, 0x8, R5 ;  /* 0x0000000803077824 */ /* 0x000fc400078e0205 */
[----:B------:R1:W-:Y:S02]  /*23b0*/  STL.64 [R1+0xf0], R26 ;  /* 0x0000f01a01007387 */ /* 0x0003e40000100a00 */
[----:B------:R-:W-:Y:S02]  /*23c0*/  IMAD R9, R3, 0x8, R7 ;  /* 0x0000000803097824 */ /* 0x000fe400078e0207 */
[----:B------:R2:W-:Y:S04]  /*23d0*/  STL.64 [R1+0xe8], R24 ;  /* 0x0000e81801007387 */ /* 0x0005e80000100a00 */
[----:B------:R3:W-:Y:S01]  /*23e0*/  STL.64 [R1+0xd0], R10 ;  /* 0x0000d00a01007387 */ /* 0x0007e20000100a00 */
[-C--:B-1----:R-:W-:Y:S02]  /*23f0*/  LEA R26, P0, R13, R2.reuse, 0x1 ;  /* 0x000000020d1a7211 */ /* 0x082fe400078008ff */
[----:B--2---:R-:W-:-:S02]  /*2400*/  LEA R24, P1, R15, R2, 0x1 ;  /* 0x000000020f187211 */ /* 0x004fc400078208ff */
[-C--:B------:R-:W-:Y:S02]  /*2410*/  LEA.HI.X.SX32 R27, R13, R4.reuse, 0x1, P0 ;  /* 0x000000040d1b7211 */ /* 0x080fe400000f0eff */
[-C--:B------:R-:W-:Y:S01]  /*2420*/  LEA.HI.X.SX32 R25, R15, R4.reuse, 0x1, P1 ;  /* 0x000000040f197211 */ /* 0x080fe200008f0eff */
[----:B---3--:R-:W-:Y:S01]  /*2430*/  IMAD R11, R3, 0x8, R9 ;  /* 0x00000008030b7824 */ /* 0x008fe200078e0209 */
[----:B------:R-:W-:Y:S01]  /*2440*/  LEA.HI.X.SX32 R15, R23, R4, 0x1, P2 ;  /* 0x00000004170f7211 */ /* 0x000fe200010f0eff */
[----:B------:R1:W-:Y:S01]  /*2450*/  STL.64 [R1+0xe0], R26 ;  /* 0x0000e01a01007387 */ /* 0x0003e20000100a00 */
[-C--:B------:R-:W-:Y:S01]  /*2460*/  LEA R18, P2, R9, R2.reuse, 0x1 ;  /* 0x0000000209127211 */ /* 0x080fe200078408ff */
[----:B------:R-:W-:Y:S02]  /*2470*/  IMAD R13, R3, 0x8, R11 ;  /* 0x00000008030d7824 */ /* 0x000fe400078e020b */
[----:B------:R2:W-:Y:S04]  /*2480*/  STL.64 [R1+0xd8], R24 ;  /* 0x0000d81801007387 */ /* 0x0005e80000100a00 */
[----:B------:R3:W-:Y:S01]  /*2490*/  STL.64 [R1+0xb8], R14 ;  /* 0x0000b80e01007387 */ /* 0x0007e20000100a00 */
[----:B-1----:R-:W-:-:S02]  /*24a0*/  LEA R26, P0, R19, R2, 0x1 ;  /* 0x00000002131a7211 */ /* 0x002fc400078008ff */
[----:B--2---:R-:W-:Y:S02]  /*24b0*/  LEA R24, P1, R21, R2, 0x1 ;  /* 0x0000000215187211 */ /* 0x004fe400078208ff */
[-C--:B------:R-:W-:Y:S02]  /*24c0*/  LEA.HI.X.SX32 R27, R19, R4.reuse, 0x1, P0 ;  /* 0x00000004131b7211 */ /* 0x080fe400000f0eff */
[----:B------:R-:W-:Y:S02]  /*24d0*/  LEA.HI.X.SX32 R25, R21, R4, 0x1, P1 ;  /* 0x0000000415197211 */ /* 0x000fe400008f0eff */
[----:B------:R-:W-:Y:S01]  /*24e0*/  LEA R20, P1, R7, R2, 0x1 ;  /* 0x0000000207147211 */ /* 0x000fe200078208ff */
[----:B------:R1:W-:Y:S01]  /*24f0*/  STL.64 [R1+0xc8], R26 ;  /* 0x0000c81a01007387 */ /* 0x0003e20000100a00 */
[----:B---3--:R-:W-:Y:S02]  /*2500*/  LEA R15, R3, R13, 0x3 ;  /* 0x0000000d030f7211 */ /* 0x008fe400078e18ff */
[-C--:B------:R-:W-:Y:S01]  /*2510*/  LEA.HI.X.SX32 R21, R7, R4.reuse, 0x1, P1 ;  /* 0x0000000407157211 */ /* 0x080fe200008f0eff */
[----:B------:R2:W-:Y:S01]  /*2520*/  STL.64 [R1+0xc0], R24 ;  /* 0x0000c01801007387 */ /* 0x0005e20000100a00 */
[----:B------:R-:W-:Y:S01]  /*2530*/  LEA.HI.X.SX32 R19, R9, R4, 0x1, P2 ;  /* 0x0000000409137211 */ /* 0x000fe200010f0eff */
[----:B------:R-:W-:Y:S01]  /*2540*/  IMAD R17, R3, 0x8, R15 ;  /* 0x0000000803117824 */ /* 0x000fe200078e020f */
[----:B-1----:R-:W-:-:S02]  /*2550*/  CS2R R26, SRZ ;  /* 0x00000000001a7805 */ /* 0x002fc4000001ff00 */
[----:B--2---:R-:W-:-:S04]  /*2560*/  LEA R24, P0, R5, R2, 0x1 ;  /* 0x0000000205187211 */ /* 0x004fc800078008ff */
[----:B------:R-:W-:Y:S01]  /*2570*/  LEA.HI.X.SX32 R25, R5, R4, 0x1, P0 ;  /* 0x0000000405197211 */ /* 0x000fe200000f0eff */
[----:B------:R-:W-:Y:S01]  /*2580*/  IMAD R5, R3, 0x8, R17 ;  /* 0x0000000803057824 */ /* 0x000fe200078e0211 */
[----:B------:R-:W-:-:S03]  /*2590*/  LEA R22, P0, R11, R2, 0x1 ;  /* 0x000000020b167211 */ /* 0x000fc600078008ff */
[----:B------:R1:W-:Y:S01]  /*25a0*/  STL.64 [R1+0xb0], R24 ;  /* 0x0000b01801007387 */ /* 0x0003e20000100a00 */
[----:B------:R-:W-:Y:S01]  /*25b0*/  LEA.HI.X.SX32 R23, R11, R4, 0x1, P0 ;  /* 0x000000040b177211 */ /* 0x000fe200000f0eff */
[C---:B------:R-:W-:Y:S02]  /*25c0*/  IMAD R7, R3.reuse, 0x8, R5 ;  /* 0x0000000803077824 */ /* 0x040fe400078e0205 */
[----:B------:R2:W-:Y:S02]  /*25d0*/  STL.64 [R1+0xa8], R20 ;  /* 0x0000a81401007387 */ /* 0x0005e40000100a00 */
[----:B------:R-:W-:Y:S02]  /*25e0*/  IMAD R3, R3, 0x8, R7 ;  /* 0x0000000803037824 */ /* 0x000fe400078e0207 */
[----:B------:R3:W-:Y:S03]  /*25f0*/  STL.64 [R1+0xa0], R18 ;  /* 0x0000a01201007387 */ /* 0x0007e60000100a00 */
[----:B------:R-:W-:Y:S01]  /*2600*/  LEA R8, P3, R3, R2, 0x1 ;  /* 0x0000000203087211 */ /* 0x000fe200078608ff */
[----:B------:R4:W-:Y:S01]  /*2610*/  STL.64 [R1+0x98], R22 ;  /* 0x0000981601007387 */ /* 0x0009e20000100a00 */
[----:B-1----:R-:W-:-:S02]  /*2620*/  CS2R R24, SRZ ;  /* 0x0000000000187805 */ /* 0x002fc4000001ff00 */
[----:B------:R-:W-:Y:S01]  /*2630*/  LEA.HI.X.SX32 R9, R3, R4, 0x1, P3 ;  /* 0x0000000403097211 */ /* 0x000fe200018f0eff */
[----:B------:R-:W-:Y:S01]  /*2640*/  IMAD.MOV.U32 R3, RZ, RZ, -0x800000 ;  /* 0xff800000ff037424 */ /* 0x000fe200078e00ff */
[-C--:B--2---:R-:W-:Y:S02]  /*2650*/  LEA R20, P1, R13, R2.reuse, 0x1 ;  /* 0x000000020d147211 */ /* 0x084fe400078208ff */
[----:B---3--:R-:W-:Y:S02]  /*2660*/  LEA R18, P2, R15, R2, 0x1 ;  /* 0x000000020f127211 */ /* 0x008fe400078408ff */
[-C--:B------:R-:W-:Y:S02]  /*2670*/  LEA.HI.X.SX32 R21, R13, R4.reuse, 0x1, P1 ;  /* 0x000000040d157211 */ /* 0x080fe400008f0eff */
[----:B------:R-:W-:Y:S02]  /*2680*/  LEA.HI.X.SX32 R19, R15, R4, 0x1, P2 ;  /* 0x000000040f137211 */ /* 0x000fe400010f0eff */
[----:B----4-:R-:W-:-:S02]  /*2690*/  CS2R R22, SRZ ;  /* 0x0000000000167805 */ /* 0x010fc4000001ff00 */
[-C--:B------:R-:W-:Y:S02]  /*26a0*/  LEA R12, P1, R5, R2.reuse, 0x1 ;  /* 0x00000002050c7211 */ /* 0x080fe400078208ff */
[----:B------:R-:W-:Y:S01]  /*26b0*/  LEA R10, P2, R7, R2, 0x1 ;  /* 0x00000002070a7211 */ /* 0x000fe200078408ff */
[----:B------:R1:W-:Y:S01]  /*26c0*/  STL.64 [R1+0x88], R18 ;  /* 0x0000881201007387 */ /* 0x0003e20000100a00 */
[-C--:B------:R-:W-:Y:S02]  /*26d0*/  LEA.HI.X.SX32 R13, R5, R4.reuse, 0x1, P1 ;  /* 0x00000004050d7211 */ /* 0x080fe400008f0eff */
[----:B------:R-:W-:Y:S01]  /*26e0*/  LEA.HI.X.SX32 R11, R7, R4, 0x1, P2 ;  /* 0x00000004070b7211 */ /* 0x000fe200010f0eff */
[----:B------:R2:W-:Y:S01]  /*26f0*/  STL.64 [R1+0x90], R20 ;  /* 0x0000901401007387 */ /* 0x0005e20000100a00 */
[----:B-1----:R-:W-:Y:S02]  /*2700*/  LEA R18, P0, R17, R2, 0x1 ;  /* 0x0000000211127211 */ /* 0x002fe400078008ff */
[----:B------:R-:W-:-:S02]  /*2710*/  MOV R2, 0x3f800000 ;  /* 0x3f80000000027802 */ /* 0x000fc40000000f00 */
[----:B------:R-:W-:Y:S01]  /*2720*/  LEA.HI.X.SX32 R19, R17, R4, 0x1, P0 ;  /* 0x0000000411137211 */ /* 0x000fe200000f0eff */
[----:B------:R-:W-:Y:S01]  /*2730*/  IMAD.MOV.U32 R4, RZ, RZ, -0x800000 ;  /* 0xff800000ff047424 */ /* 0x000fe200078e00ff */
[----:B--2---:R-:W-:-:S03]  /*2740*/  CS2R R20, SRZ ;  /* 0x0000000000147805 */ /* 0x004fc6000001ff00 */
[----:B------:R1:W-:Y:S04]  /*2750*/  STL.64 [R1+0x80], R18 ;  /* 0x0000801201007387 */ /* 0x0003e80000100a00 */
[----:B------:R1:W-:Y:S04]  /*2760*/  STL.64 [R1+0x78], R12 ;  /* 0x0000780c01007387 */ /* 0x0003e80000100a00 */
[----:B------:R1:W-:Y:S04]  /*2770*/  STL.64 [R1+0x70], R10 ;  /* 0x0000700a01007387 */ /* 0x0003e80000100a00 */
[----:B------:R1:W-:Y:S04]  /*2780*/  STL.64 [R1+0x68], R8 ;  /* 0x0000680801007387 */ /* 0x0003e80000100a00 */
[----:B------:R1:W-:Y:S04]  /*2790*/  STL [R1+0x60], R2 ;  /* 0x0000600201007387 */ /* 0x0003e80000100800 */
[----:B------:R1:W-:Y:S04]  /*27a0*/  STL [R1+0x30], R4 ;  /* 0x0000300401007387 */ /* 0x0003e80000100800 */
[----:B------:R1:W-:Y:S04]  /*27b0*/  STL [R1+0x38], R3 ;  /* 0x0000380301007387 */ /* 0x0003e80000100800 */
[----:B------:R1:W-:Y:S04]  /*27c0*/  STL [R1+0x20], RZ ;  /* 0x000020ff01007387 */ /* 0x0003e80000100800 */
        /* <DEDUP_REMOVED lines=11> */
[----:B0-----:R1:W-:Y:S02]  /*2880*/  STL [R1+0xc], RZ ;  /* 0x00000cff01007387 */ /* 0x0013e40000100800 */
.L_x_1:
[----:B-1----:R-:W2:Y:S04]  /*2890*/  LDL.64 R10, [R1+0x150] ;  /* 0x00015000010a7983 */ /* 0x002ea80000100a00 */
[----:B------:R-:W3:Y:S04]  /*28a0*/  LDL.64 R14, [R1+0x140] ;  /* 0x00014000010e7983 */ /* 0x000ee80000100a00 */
[----:B0-----:R-:W4:Y:S04]  /*28b0*/  LDL.64 R18, [R1+0x130] ;  /* 0x0001300001127983 */ /* 0x001f280000100a00 */
[----:B------:R-:W4:Y:S04]  /*28c0*/  LDL.64 R30, [R1+0x120] ;  /* 0x00012000011e7983 */ /* 0x000f280000100a00 */
        /* <DEDUP_REMOVED lines=8> */
[----:B------:R-:W4:Y:S01]  /*2950*/  LDL.64 R28, [R1+0x128] ;  /* 0x00012800011c7983 */ /* 0x000f220000100a00 */
[----:B------:R-:W-:-:S03]  /*2960*/  MOV R6, UR4 ;  /* 0x0000000400067c02 */ /* 0x000fc60008000f00 */
[----:B------:R-:W4:Y:S04]  /*2970*/  LDL.64 R32, [R1+0x118] ;  /* 0x0001180001207983 */ /* 0x000f280000100a00 */
[----:B------:R-:W4:Y:S04]  /*2980*/  LDL.64 R36, [R1+0x108] ;  /* 0x0001080001247983 */ /* 0x000f280000100a00 */
[----:B------:R-:W4:Y:S01]  /*2990*/  LDL.64 R58, [R1+0xf8] ;  /* 0x0000f800013a7983 */ /* 0x000f220000100a00 */
[----:B------:R-:W-:Y:S02]  /*29a0*/  IMAD.U32 R2, RZ, RZ, UR4 ;  /* 0x00000004ff027e24 */ /* 0x000fe4000f8e00ff */
[----:B--2---:R-:W-:-:S04]  /*29b0*/  IMAD.WIDE R6, R6, 0x2, R10 ;  /* 0x0000000206067825 */ /* 0x004fc800078e020a */
[----:B------:R-:W-:Y:S02]  /*29c0*/  IMAD.U32 R10, RZ, RZ, UR4 ;  /* 0x00000004ff0a7e24 */ /* 0x000fe4000f8e00ff */
[----:B------:R-:W2:Y:S02]  /*29d0*/  LDG.E.U16 R6, desc[UR14][R6.64] ;  /* 0x0000000e06067981 */ /* 0x000ea4000c1e1500 */
[----:B---3--:R-:W-:-:S04]  /*29e0*/  IMAD.WIDE R10, R10, 0x2, R14 ;  /* 0x000000020a0a7825 */ /* 0x008fc800078e020e */
[----:B------:R-:W-:Y:S02]  /*29f0*/  IMAD.U32 R14, RZ, RZ, UR4 ;  /* 0x00000004ff0e7e24 */ /* 0x000fe4000f8e00ff */
[----:B------:R-:W3:Y:S02]  /*2a00*/  LDG.E.U16 R10, desc[UR14][R10.64] ;  /* 0x0000000e0a0a7981 */ /* 0x000ee4000c1e1500 */
[----:B----4-:R-:W-:-:S04]  /*2a10*/  IMAD.WIDE R14, R14, 0x2, R18 ;  /* 0x000000020e0e7825 */ /* 0x010fc800078e0212 */
[----:B------:R-:W-:Y:S02]  /*2a20*/  IMAD.U32 R18, RZ, RZ, UR4 ;  /* 0x00000004ff127e24 */ /* 0x000fe4000f8e00ff */
[----:B------:R-:W4:Y:S02]  /*2a30*/  LDG.E.U16 R14, desc[UR14][R14.64] ;  /* 0x0000000e0e0e7981 */ /* 0x000f24000c1e1500 */
[----:B------:R-:W-:-:S04]  /*2a40*/  IMAD.WIDE R18, R18, 0x2, R30 ;  /* 0x0000000212127825 */ /* 0x000fc800078e021e */
[----:B------:R-:W-:Y:S02]  /*2a50*/  IMAD.U32 R30, RZ, RZ, UR4 ;  /* 0x00000004ff1e7e24 */ /* 0x000fe4000f8e00ff */
[----:B------:R-:W-:Y:S01]  /*2a60*/  IMAD.WIDE R2, R2, 0x2, R48 ;  /* 0x0000000202027825 */ /* 0x000fe200078e0230 */
[----:B------:R-:W4:Y:S03]  /*2a70*/  LDG.E.U16 R18, desc[UR14][R18.64] ;  /* 0x0000000e12127981 */ /* 0x000f26000c1e1500 */
[----:B------:R-:W-:Y:S01]  /*2a80*/  IMAD.WIDE R30, R30, 0x2, R34 ;  /* 0x000000021e1e7825 */ /* 0x000fe200078e0222 */
[----:B------:R-:W-:Y:S01]  /*2a90*/  MOV R34, UR4 ;  /* 0x0000000400227c02 */ /* 0x000fe20008000f00 */
[----:B------:R0:W4:Y:S04]  /*2aa0*/  LDG.E.U16 R2, desc[UR14][R2.64] ;  /* 0x0000000e02027981 */ /* 0x000128000c1e1500 */
[----:B------:R-:W-:Y:S01]  /*2ab0*/  IMAD.WIDE R34, R34, 0x2, R38 ;  /* 0x0000000222227825 */ /* 0x000fe200078e0226 */
[----:B------:R-:W4:Y:S03]  /*2ac0*/  LDG.E.U16 R30, desc[UR14][R30.64] ;  /* 0x0000000e1e1e7981 */ /* 0x000f26000c1e1500 */
[----:B------:R-:W-:-:S02]  /*2ad0*/  IMAD.U32 R38, RZ, RZ, UR4 ;  /* 0x00000004ff267e24 */ /* 0x000fc4000f8e00ff */
[----:B------:R-:W4:Y:S02]  /*2ae0*/  LDG.E.U16 R34, desc[UR14][R34.64] ;  /* 0x0000000e22227981 */ /* 0x000f24000c1e1500 */
[----:B------:R-:W-:-:S06]  /*2af0*/  IMAD.WIDE R38, R38, 0x2, R56 ;  /* 0x0000000226267825 */ /* 0x000fcc00078e0238 */
[----:B------:R-:W4:Y:S01]  /*2b00*/  LDG.E.U16 R38, desc[UR14][R38.64] ;  /* 0x0000000e26267981 */ /* 0x000f22000c1e1500 */
[----:B------:R-:W-:-:S04]  /*2b10*/  IMAD.U32 R4, RZ, RZ, UR4 ;  /* 0x00000004ff047e24 */ /* 0x000fc8000f8e00ff */
[----:B------:R-:W-:-:S04]  /*2b20*/  IMAD.WIDE R4, R4, 0x2, R8 ;  /* 0x0000000204047825 */ /* 0x000fc800078e0208 */
[----:B------:R-:W-:Y:S02]  /*2b30*/  IMAD.U32 R8, RZ, RZ, UR4 ;  /* 0x00000004ff087e24 */ /* 0x000fe4000f8e00ff */
[----:B------:R-:W-:Y:S01]  /*2b40*/  IMAD.U32 R48, RZ, RZ, UR4 ;  /* 0x00000004ff307e24 */ /* 0x000fe2000f8e00ff */
[----:B------:R1:W4:Y:S01]  /*2b50*/  LDG.E.U16 R4, desc[UR14][R4.64] ;  /* 0x0000000e04047981 */ /* 0x000322000c1e1500 */
[----:B------:R-:W-:-:S04]  /*2b60*/  IMAD.WIDE R8, R8, 0x2, R12 ;  /* 0x0000000208087825 */ /* 0x000fc800078e020c */
[----:B------:R-:W-:Y:S02]  /*2b70*/  IMAD.U32 R12, RZ, RZ, UR4 ;  /* 0x00000004ff0c7e24 */ /* 0x000fe4000f8e00ff */
[----:B------:R-:W-:Y:S01]  /*2b80*/  IMAD.WIDE R48, R48, 0x2, R50 ;  /* 0x0000000230307825 */ /* 0x000fe200078e0232 */
[----:B------:R-:W4:Y:S03]  /*2b90*/  LDG.E.U16 R8, desc[UR14][R8.64] ;  /* 0x0000000e08087981 */ /* 0x000f26000c1e1500 */
[----:B------:R-:W-:Y:S01]  /*2ba0*/  IMAD.WIDE R12, R12, 0x2, R16 ;  /* 0x000000020c0c7825 */ /* 0x000fe200078e0210 */
[----:B------:R-:W-:Y:S01]  /*2bb0*/  MOV R16, UR4 ;  /* 0x0000000400107c02 */ /* 0x000fe20008000f00 */
[----:B------:R-:W0:Y:S04]  /*2bc0*/  S2R R50, SR_TID.X ;  /* 0x0000000000327919 */ /* 0x000e280000002100 */
[----:B------:R-:W-:Y:S01]  /*2bd0*/  IMAD.WIDE R16, R16, 0x2, R28 ;  /* 0x0000000210107825 */ /* 0x000fe200078e021c */
[----:B------:R-:W4:Y:S03]  /*2be0*/  LDG.E.U16 R12, desc[UR14][R12.64] ;  /* 0x0000000e0c0c7981 */ /* 0x000f26000c1e1500 */
[----:B------:R-:W-:Y:S01]  /*2bf0*/  IMAD.U32 R28, RZ, RZ, UR4 ;  /* 0x00000004ff1c7e24 */ /* 0x000fe2000f8e00ff */
[----:B------:R-:W4:Y:S03]  /*2c00*/  LDG.E.U16 R48, desc[UR14][R48.64] ;  /* 0x0000000e30307981 */ /* 0x000f26000c1e1500 */
[----:B------:R-:W-:Y:S01]  /*2c10*/  IMAD.WIDE R28, R28, 0x2, R32 ;  /* 0x000000021c1c7825 */ /* 0x000fe200078e0220 */
[----:B------:R-:W4:Y:S03]  /*2c20*/  LDG.E.U16 R16, desc[UR14][R16.64] ;  /* 0x0000000e10107981 */ /* 0x000f26000c1e1500 */
[----:B------:R-:W-:-:S02]  /*2c30*/  IMAD.U32 R32, RZ, RZ, UR4 ;  /* 0x00000004ff207e24 */ /* 0x000fc4000f8e00ff */
[----:B------:R-:W4:Y:S02]  /*2c40*/  LDG.E.U16 R28, desc[UR14][R28.64] ;  /* 0x0000000e1c1c7981 */ /* 0x000f24000c1e1500 */
[----:B------:R-:W-:-:S04]  /*2c50*/  IMAD.WIDE R32, R32, 0x2, R36 ;  /* 0x0000000220207825 */ /* 0x000fc800078e0224 */
[----:B------:R-:W-:Y:S02]  /*2c60*/  IMAD.U32 R36, RZ, RZ, UR4 ;  /* 0x00000004ff247e24 */ /* 0x000fe4000f8e00ff */
[----:B------:R-:W4:Y:S02]  /*2c70*/  LDG.E.U16 R32, desc[UR14][R32.64] ;  /* 0x0000000e20207981 */ /* 0x000f24000c1e1500 */
[----:B------:R-:W-:-:S06]  /*2c80*/  IMAD.WIDE R36, R36, 0x2, R58 ;  /* 0x0000000224247825 */ /* 0x000fcc00078e023a */
[----:B------:R-:W4:Y:S01]  /*2c90*/  LDG.E.U16 R36, desc[UR14][R36.64] ;  /* 0x0000000e24247981 */ /* 0x000f22000c1e1500 */
[C---:B0-----:R-:W-:Y:S02]  /*2ca0*/  LOP3.LUT R0, R50.reuse, 0x1ff, RZ, 0xc0, !PT ;  /* 0x000001ff32007812 */ /* 0x041fe400078ec0ff */
[----:B------:R-:W-:-:S03]  /*2cb0*/  LOP3.LUT R3, R50, 0x180, RZ, 0xc0, !PT ;  /* 0x0000018032037812 */ /* 0x000fc600078ec0ff */
[----:B------:R-:W-:Y:S01]  /*2cc0*/  IMAD.SHL.U32 R0, R0, 0x2, RZ ;  /* 0x0000000200007824 */ /* 0x000fe200078e00ff */
[----:B------:R-:W-:-:S04]  /*2cd0*/  SHF.R.U32.HI R3, RZ, 0x3, R3 ;  /* 0x00000003ff037819 */ /* 0x000fc80000011603 */
[----:B------:R-:W-:Y:S01]  /*2ce0*/  LOP3.LUT R3, R0, R3, RZ, 0x3c, !PT ;  /* 0x0000000300037212 */ /* 0x000fe200078e3cff */
[----:B------:R-:W-:Y:S06]  /*2cf0*/  BAR.SYNC.DEFER_BLOCKING 0x0 ;  /* 0x0000000000007b1d */ /* 0x000fec0000010000 */
[----:B--2---:R-:W-:Y:S04]  /*2d00*/  STS.U16 [R3+UR8+0x10800], R6 ;  /* 0x0108000603007988 */ /* 0x004fe80008000408 */
[----:B---3--:R-:W-:Y:S04]  /*2d10*/  STS.U16 [R3+UR8+0x11000], R10 ;  /* 0x0110000a03007988 */ /* 0x008fe80008000408 */
[----:B----4-:R-:W-:Y:S04]  /*2d20*/  STS.U16 [R3+UR8+0x11800], R14 ;  /* 0x0118000e03007988 */ /* 0x010fe80008000408 */
[----:B------:R-:W-:Y:S04]  /*2d30*/  STS.U16 [R3+UR8+0x12000], R18 ;  /* 0x0120001203007988 */ /* 0x000fe80008000408 */
[----:B------:R-:W-:Y:S04]  /*2d40*/  STS.U16 [R3+UR8+0x10000], R2 ;  /* 0x0100000203007988 */ /* 0x000fe80008000408 */
[----:B------:R-:W-:Y:S04]  /*2d50*/  STS.U16 [R3+UR8+0x12800], R30 ;  /* 0x0128001e03007988 */ /* 0x000fe80008000408 */
[----:B------:R-:W-:Y:S04]  /*2d60*/  STS.U16 [R3+UR8+0x13000], R34 ;  /* 0x0130002203007988 */ /* 0x000fe80008000408 */
[----:B------:R0:W-:Y:S04]  /*2d70*/  STS.U16 [R3+UR8+0x13800], R38 ;  /* 0x0138002603007988 */ /* 0x0001e80008000408 */
[----:B0-----:R-:W2:Y:S01]  /*2d80*/  LDL R3, [R1+0x3c] ;  /* 0x00003c0001037983 */ /* 0x001ea20000100800 */
[----:B------:R-:W0:Y:S01]  /*2d90*/  S2R R51, SR_TID.X ;  /* 0x0000000000337919 */ /* 0x000e220000002100 */
[----:B------:R-:W-:-:S02]  /*2da0*/  SHF.L.U32 R7, R50, 0x1, RZ ;  /* 0x0000000132077819 */ /* 0x000fc400000006ff */
[----:B0-----:R-:W-:-:S05]  /*2db0*/  LOP3.LUT R51, R51, 0x7, RZ, 0xc0, !PT ;  /* 0x0000000733337812 */ /* 0x001fca00078ec0ff */
[----:B-1----:R-:W-:Y:S01]  /*2dc0*/  IMAD R5, R51, 0x110, RZ ;  /* 0x0000011033057824 */ /* 0x002fe200078e02ff */
[C---:B------:R-:W-:Y:S02]  /*2dd0*/  LOP3.LUT R51, R50.reuse, 0x180, RZ, 0xc0, !PT ;  /* 0x0000018032337812 */ /* 0x040fe400078ec0ff */
[----:B------:R-:W-:Y:S02]  /*2de0*/  LOP3.LUT R50, R50, 0x1ff, RZ, 0xc0, !PT ;  /* 0x000001ff32327812 */ /* 0x000fe400078ec0ff */
[----:B------:R-:W-:-:S03]  /*2df0*/  SHF.R.U32.HI R51, RZ, 0x3, R51 ;  /* 0x00000003ff337819 */ /* 0x000fc60000011633 */
[----:B------:R-:W-:-:S05]  /*2e00*/  IMAD.SHL.U32 R50, R50, 0x2, RZ ;  /* 0x0000000232327824 */ /* 0x000fca00078e00ff */
[----:B------:R-:W-:-:S04]  /*2e10*/  LOP3.LUT R50, R50, R51, RZ, 0x3c, !PT ;  /* 0x0000003332327212 */ /* 0x000fc800078e3cff */
[----:B------:R-:W-:-:S05]  /*2e20*/  LOP3.LUT R50, R50, 0x40, RZ, 0x3c, !PT ;  /* 0x0000004032327812 */ /* 0x000fca00078e3cff */
[----:B------:R-:W-:Y:S04]  /*2e30*/  STS.U16 [R50+UR8+0x10400], R4 ;  /* 0x0104000432007988 */ /* 0x000fe80008000408 */
[----:B------:R-:W-:Y:S04]  /*2e40*/  STS.U16 [R50+UR8+0x10c00], R8 ;  /* 0x010c000832007988 */ /* 0x000fe80008000408 */
[----:B------:R-:W-:Y:S04]  /*2e50*/  STS.U16 [R50+UR8+0x11400], R12 ;  /* 0x0114000c32007988 */ /* 0x000fe80008000408 */
[----:B------:R-:W-:Y:S04]  /*2e60*/  STS.U16 [R50+UR8+0x11c00], R16 ;  /* 0x011c001032007988 */ /* 0x000fe80008000408 */
[----:B------:R-:W-:Y:S04]  /*2e70*/  STS.U16 [R50+UR8+0x12400], R28 ;  /* 0x0124001c32007988 */ /* 0x000fe80008000408 */
[----:B------:R-:W-:Y:S04]  /*2e80*/  STS.U16 [R50+UR8+0x12c00], R32 ;  /* 0x012c002032007988 */ /* 0x000fe80008000408 */
[----:B------:R-:W-:Y:S04]  /*2e90*/  STS.U16 [R50+UR8+0x13400], R36 ;  /* 0x0134002432007988 */ /* 0x000fe80008000408 */
[----:B------:R-:W-:Y:S01]  /*2ea0*/  STS.U16 [R50+UR8+0x13c00], R48 ;  /* 0x013c003032007988 */ /* 0x000fe20008000408 */
[----:B------:R-:W-:Y:S01]  /*2eb0*/  BAR.SYNC.DEFER_BLOCKING 0x0 ;  /* 0x0000000000007b1d */ /* 0x000fe20000010000 */
[----:B------:R-:W-:-:S05]  /*2ec0*/  LOP3.LUT R0, R5, 0x30, R7, 0x78, !PT ;  /* 0x0000003005007812 */ /* 0x000fca00078e7807 */
[----:B------:R-:W-:Y:S04]  /*2ed0*/  LDSM.16.M88.4 R8, [R0+UR8+0x10800] ;  /* 0x010800080008783b */ /* 0x000fe80008000200 */
[----:B------:R-:W-:Y:S04]  /*2ee0*/  LDSM.16.M88.4 R64, [R0+UR8+0x11000] ;  /* 0x011000080040783b */ /* 0x000fe80008000200 */
[----:B------:R-:W-:Y:S04]  /*2ef0*/  LDSM.16.M88.4 R32, [R0+UR8+0x10000] ;  /* 0x010000080020783b */ /* 0x000fe80008000200 */
[----:B------:R-:W-:Y:S04]  /*2f00*/  LDSM.16.M88.4 R36, [R0+UR8+0x11800] ;  /* 0x011800080024783b */ /* 0x000fe80008000200 */
[----:B------:R-:W-:Y:S01]  /*2f10*/  LDSM.16.M88.4 R48, [R0+UR8+0x12800] ;  /* 0x012800080030783b */ /* 0x000fe20008000200 */
[----:B------:R-:W-:-:S03]  /*2f20*/  LOP3.LUT R2, R0, 0x40, RZ, 0x3c, !PT ;  /* 0x0000004000027812 */ /* 0x000fc600078e3cff */
[----:B------:R-:W-:Y:S04]  /*2f30*/  LDSM.16.M88.4 R56, [R0+UR8+0x12000] ;  /* 0x012000080038783b */ /* 0x000fe80008000200 */
[----:B------:R-:W-:Y:S04]  /*2f40*/  LDSM.16.M88.4 R72, [R0+UR8+0x13800] ;  /* 0x013800080048783b */ /* 0x000fe80008000200 */
[----:B------:R-:W-:Y:S04]  /*2f50*/  LDSM.16.M88.4 R112, [R2+UR8+0x13000] ;  /* 0x013000080270783b */ /* 0x000fe80008000200 */
[----:B------:R-:W-:Y:S04]  /*2f60*/  LDSM.16.M88.4 R120, [R0+UR8+0x13880] ;  /* 0x013880080078783b */ /* 0x000fe80008000200 */
[----:B--2---:R-:W0:Y:S04]  /*2f70*/  LDSM.16.MT88.4 R80, [R3] ;  /* 0x000000000350783b */ /* 0x004e280000004200 */
[----:B------:R-:W1:Y:S01]  /*2f80*/  LDSM.16.MT88.4 R104, [R3+0x2000] ;  /* 0x002000000368783b */ /* 0x000e620000004200 */
[C---:B0-----:R-:W-:Y:S08]  /*2f90*/  HMMA.16816.F32 R12, R80.reuse, R8, RZ ;  /* 0x00000008500c723c */ /* 0x041ff000000018ff */
[C---:B------:R-:W-:Y:S08]  /*2fa0*/  HMMA.16816.F32 R4, R80.reuse, R64, RZ ;  /* 0x000000405004723c */ /* 0x040ff000000018ff */
[----:B------:R-:W-:Y:S08]  /*2fb0*/  HMMA.16816.F32 R16, R80, R32, RZ ;  /* 0x000000205010723c */ /* 0x000ff000000018ff */
[C---:B-1----:R-:W-:Y:S01]  /*2fc0*/  HMMA.16816.F32 R8, R104.reuse, R10, R12 ;  /* 0x0000000a6808723c */ /* 0x042fe2000000180c */
[----:B------:R-:W-:Y:S07]  /*2fd0*/  LDSM.16.MT88.4 R12, [R3+0x4000] ;  /* 0x00400000030c783b */ /* 0x000fee0000004200 */
[----:B------:R-:W-:Y:S01]  /*2fe0*/  HMMA.16816.F32 R64, R104, R66, R4 ;  /* 0x000000426840723c */ /* 0x000fe20000001804 */
[----:B------:R-:W0:Y:S07]  /*2ff0*/  LDSM.16.M88.4 R4, [R2+UR8+0x10000] ;  /* 0x010000080204783b */ /* 0x000e2e0008000200 */
[C---:B------:R-:W-:Y:S08]  /*3000*/  HMMA.16816.F32 R96, R80.reuse, R36, RZ ;  /* 0x000000245060723c */ /* 0x040ff000000018ff */
[----:B------:R-:W-:Y:S08]  /*3010*/  HMMA.16816.F32 R28, R80, R48, RZ ;  /* 0x00000030501c723c */ /* 0x000ff000000018ff */
[C---:B------:R-:W-:Y:S01]  /*3020*/  HMMA.16816.F32 R32, R104.reuse, R34, R16 ;  /* 0x000000226820723c */ /* 0x040fe20000001810 */
[----:B------:R-:W1:Y:S07]  /*3030*/  LDSM.16.M88.4 R16, [R0+UR8+0x13000] ;  /* 0x013000080010783b */ /* 0x000e6e0008000200 */
[C---:B------:R-:W-:Y:S01]  /*3040*/  HMMA.16816.F32 R36, R104.reuse, R38, R96 ;  /* 0x000000266824723c */ /* 0x040fe20000001860 */
[----:B------:R-:W2:Y:S07]  /*3050*/  LDSM.16.M88.4 R96, [R2+UR8+0x10800] ;  /* 0x010800080260783b */ /* 0x000eae0008000200 */
[----:B------:R-:W-:Y:S01]  /*3060*/  HMMA.16816.F32 R28, R104, R50, R28 ;  /* 0x00000032681c723c */ /* 0x000fe2000000181c */
[----:B------:R-:W3:Y:S07]  /*3070*/  LDSM.16.MT88.4 R48, [R3+0x6000] ;  /* 0x006000000330783b */ /* 0x000eee0000004200 */
[----:B------:R-:W-:Y:S08]  /*3080*/  HMMA.16816.F32 R88, R80, R56, RZ ;  /* 0x000000385058723c */ /* 0x000ff000000018ff */
[----:B0-----:R-:W-:-:S12]  /*3090*/  HMMA.16816.F32 R32, R12, R4, R32 ;  /* 0x000000040c20723c */ /* 0x001fd80000001820 */
[----:B------:R-:W-:Y:S08]  /*30a0*/  HMMA.16816.F32 R56, R104, R58, R88 ;  /* 0x0000003a6838723c */ /* 0x000ff00000001858 */
[C---:B-1----:R-:W-:Y:S08]  /*30b0*/  HMMA.16816.F32 R88, R80.reuse, R16, RZ ;  /* 0x000000105058723c */ /* 0x042ff000000018ff */
[----:B------:R-:W-:Y:S08]  /*30c0*/  HMMA.16816.F32 R80, R80, R72, RZ ;  /* 0x000000485050723c */ /* 0x000ff000000018ff */
[----:B--2---:R-:W-:Y:S08]  /*30d0*/  HMMA.16816.F32 R8, R12, R96, R8 ;  /* 0x000000600c08723c */ /* 0x004ff00000001808 */
[----:B---3--:R-:W-:Y:S01]  /*30e0*/  HMMA.16816.F32 R4, R48, R6, R32 ;  /* 0x000000063004723c */ /* 0x008fe20000001820 */
[----:B------:R-:W0:Y:S07]  /*30f0*/  LDSM.16.M88.4 R32, [R2+UR8+0x12000] ;  /* 0x012000080220783b */ /* 0x000e2e0008000200 */
[C---:B------:R-:W-:Y:S01]  /*3100*/  HMMA.16816.F32 R16, R104.reuse, R18, R88 ;  /* 0x000000126810723c */ /* 0x040fe20000001858 */
[----:B------:R-:W1:Y:S07]  /*3110*/  LDSM.16.M88.4 R88, [R2+UR8+0x11000] ;  /* 0x011000080258783b */ /* 0x000e6e0008000200 */
[----:B------:R-:W-:Y:S01]  /*3120*/  HMMA.16816.F32 R104, R104, R74, R80 ;  /* 0x0000004a6868723c */ /* 0x000fe20000001850 */
[----:B------:R-:W2:Y:S04]  /*3130*/  LDSM.16.M88.4 R80, [R2+UR8+0x11800] ;  /* 0x011800080250783b */ /* 0x000ea80008000200 */
[----:B------:R-:W3:Y:S03]  /*3140*/  LDSM.16.M88.4 R72, [R2+UR8+0x12800] ;  /* 0x012800080248783b */ /* 0x000ee60008000200 */
[----:B------:R-:W-:Y:S01]  /*3150*/  HMMA.16816.F32 R96, R48, R98, R8 ;  /* 0x000000623060723c */ /* 0x000fe20000001808 */
[----:B------:R-:W4:Y:S07]  /*3160*/  LDSM.16.M88.4 R8, [R2+UR8+0x13800] ;  /* 0x013800080208783b */ /* 0x000f2e0008000200 */
[C---:B------:R-:W-:Y:S08]  /*3170*/  HMMA.16816.F32 R16, R12.reuse, R112, R16 ;  /* 0x000000700c10723c */ /* 0x040ff00000001810 */
[C---:B0-----:R-:W-:Y:S08]  /*3180*/  HMMA.16816.F32 R56, R12.reuse, R32, R56 ;  /* 0x000000200c38723c */ /* 0x041ff00000001838 */
[C---:B-1----:R-:W-:Y:S08]  /*3190*/  HMMA.16816.F32 R64, R12.reuse, R88, R64 ;  /* 0x000000580c40723c */ /* 0x042ff00000001840 */
[C---:B--2---:R-:W-:Y:S08]  /*31a0*/  HMMA.16816.F32 R36, R12.reuse, R80, R36 ;  /* 0x000000500c24723c */ /* 0x044ff00000001824 */
[C---:B---3--:R-:W-:Y:S08]  /*31b0*/  HMMA.16816.F32 R28, R12.reuse, R72, R28 ;  /* 0x000000480c1c723c */ /* 0x048ff0000000181c */
[----:B----4-:R-:W-:Y:S01]  /*31c0*/  HMMA.16816.F32 R12, R12, R8, R104 ;  /* 0x000000080c0c723c */ /* 0x010fe20000001868 */
[----:B------:R-:W-:Y:S07]  /*31d0*/  LDSM.16.MT88.4 R104, [R3+0x8000] ;  /* 0x008000000368783b */ /* 0x000fee0000004200 */
[C---:B------:R-:W-:Y:S01]  /*31e0*/  HMMA.16816.F32 R56, R48.reuse, R34, R56 ;  /* 0x000000223038723c */ /* 0x040fe20000001838 */
[----:B------:R-:W0:Y:S07]  /*31f0*/  LDSM.16.M88.4 R32, [R0+UR8+0x10880] ;  /* 0x010880080020783b */ /* 0x000e2e0008000200 */
[C---:B------:R-:W-:Y:S01]  /*3200*/  HMMA.16816.F32 R112, R48.reuse, R114, R16 ;  /* 0x000000723070723c */ /* 0x040fe20000001810 */
[----:B------:R-:W1:Y:S07]  /*3210*/  LDSM.16.M88.4 R16, [R0+UR8+0x11880] ;  /* 0x011880080010783b */ /* 0x000e6e0008000200 */
[C---:B------:R-:W-:Y:S01]  /*3220*/  HMMA.16816.F32 R36, R48.reuse, R82, R36 ;  /* 0x000000523024723c */ /* 0x040fe20000001824 */
[----:B------:R-:W2:Y:S07]  /*3230*/  LDSM.16.MT88.4 R80, [R3+0xa000] ;  /* 0x00a000000350783b */ /* 0x000eae0000004200 */
[C---:B------:R-:W-:Y:S01]  /*3240*/  HMMA.16816.F32 R88, R48.reuse, R90, R64 ;  /* 0x0000005a3058723c */ /* 0x040fe20000001840 */
[----:B------:R-:W3:Y:S07]  /*3250*/  LDSM.16.M88.4 R64, [R0+UR8+0x10080] ;  /* 0x010080080040783b */ /* 0x000eee0008000200 */
[C---:B------:R-:W-:Y:S01]  /*3260*/  HMMA.16816.F32 R72, R48.reuse, R74, R28 ;  /* 0x0000004a3048723c */ /* 0x040fe2000000181c */
[----:B------:R-:W-:Y:S07]  /*3270*/  LDSM.16.M88.4 R28, [R0+UR8+0x11080] ;  /* 0x01108008001c783b */ /* 0x000fee0008000200 */
[----:B------:R-:W-:Y:S01]  /*3280*/  HMMA.16816.F32 R48, R48, R10, R12 ;  /* 0x0000000a3030723c */ /* 0x000fe2000000180c */
[----:B------:R-:W-:Y:S04]  /*3290*/  LDSM.16.M88.4 R12, [R0+UR8+0x12080] ;  /* 0x01208008000c783b */ /* 0x000fe80008000200 */
[----:B------:R-:W-:Y:S03]  /*32a0*/  LDSM.16.M88.4 R8, [R0+UR8+0x12880] ;  /* 0x012880080008783b */ /* 0x000fe60008000200 */
[C---:B0-----:R-:W-:Y:S08]  /*32b0*/  HMMA.16816.F32 R96, R104.reuse, R32, R96 ;  /* 0x000000206860723c */ /* 0x041ff00000001860 */
[C---:B-1----:R-:W-:Y:S08]  /*32c0*/  HMMA.16816.F32 R36, R104.reuse, R16, R36 ;  /* 0x000000106824723c */ /* 0x042ff00000001824 */
[----:B------:R-:W-:Y:S08]  /*32d0*/  HMMA.16816.F32 R48, R104, R120, R48 ;  /* 0x000000786830723c */ /* 0x000ff00000001830 */
[C---:B--2---:R-:W-:Y:S01]  /*32e0*/  HMMA.16816.F32 R96, R80.reuse, R34, R96 ;  /* 0x000000225060723c */ /* 0x044fe20000001860 */
[----:B------:R-:W-:Y:S07]  /*32f0*/  LDSM.16.M88.4 R32, [R2+UR8+0x10080] ;  /* 0x010080080220783b */ /* 0x000fee0008000200 */
[----:B------:R-:W-:Y:S01]  /*3300*/  HMMA.16816.F32 R36, R80, R18, R36 ;  /* 0x000000125024723c */ /* 0x000fe20000001824 */
[----:B------:R-:W0:Y:S07]  /*3310*/  LDSM.16.MT88.4 R16, [R3+0xc000] ;  /* 0x00c000000310783b */ /* 0x000e2e0000004200 */
[----:B---3--:R-:W-:Y:S08]  /*3320*/  HMMA.16816.F32 R4, R104, R64, R4 ;  /* 0x000000406804723c */ /* 0x008ff00000001804 */
[C---:B------:R-:W-:Y:S01]  /*3330*/  HMMA.16816.F32 R48, R80.reuse, R122, R48 ;  /* 0x0000007a5030723c */ /* 0x040fe20000001830 */
[----:B------:R-:W1:Y:S11]  /*3340*/  LDSM.16.MT88.4 R120, [R3+0xe000] ;  /* 0x00e000000378783b */ /* 0x000e760000004200 */
[----:B------:R-:W-:Y:S01]  /*3350*/  HMMA.16816.F32 R64, R80, R66, R4 ;  /* 0x000000425040723c */ /* 0x000fe20000001804 */
[----:B------:R-:W-:-:S15]  /*3360*/  LDSM.16.M88.4 R4, [R0+UR8+0x13080] ;  /* 0x013080080004783b */ /* 0x000fde0008000200 */
[----:B------:R-:W-:-:S04]  /*3370*/  NOP ;  /* 0x0000000000007918 */ /* 0x000fc80000000000 */
[----:B0-----:R-:W-:-:S15]  /*3380*/  HMMA.16816.F32 R64, R16, R32, R64 ;  /* 0x000000201040723c */ /* 0x001fde0000001840 */
[----:B------:R-:W-:-:S05]  /*3390*/  NOP ;  /* 0x0000000000007918 */ /* 0x000fca0000000000 */
[----:B-1----:R-:W-:Y:S01]  /*33a0*/  HMMA.16816.F32 R64, R120, R34, R64 ;  /* 0x000000227840723c */ /* 0x002fe20000001840 */
[----:B------:R-:W0:Y:S07]  /*33b0*/  LDSM.16.M88.4 R32, [R2+UR8+0x13880] ;  /* 0x013880080220783b */ /* 0x000e2e0008000200 */
[----:B0-----:R-:W-:Y:S01]  /*33c0*/  HMMA.16816.F32 R48, R16, R32, R48 ;  /* 0x000000201030723c */ /* 0x001fe20000001830 */
[----:B------:R-:W2:Y:S07]  /*33d0*/  LDL.64 R32, [R1+0xd8] ;  /* 0x0000d80001207983 */ /* 0x000eae0000100a00 */
[C---:B------:R-:W-:Y:S08]  /*33e0*/  HMMA.16816.F32 R88, R104.reuse, R28, R88 ;  /* 0x0000001c6858723c */ /* 0x040ff00000001858 */
[C---:B------:R-:W-:Y:S08]  /*33f0*/  HMMA.16816.F32 R56, R104.reuse, R12, R56 ;  /* 0x0000000c6838723c */ /* 0x040ff00000001838 */
[C---:B------:R-:W-:Y:S08]  /*3400*/  HMMA.16816.F32 R72, R104.reuse, R8, R72 ;  /* 0x000000086848723c */ /* 0x040ff00000001848 */
[----:B------:R-:W-:Y:S08]  /*3410*/  HMMA.16816.F32 R112, R104, R4, R112 ;  /* 0x000000046870723c */ /* 0x000ff00000001870 */
[C---:B------:R-:W-:Y:S01]  /*3420*/  HMMA.16816.F32 R88, R80.reuse, R30, R88 ;  /* 0x0000001e5058723c */ /* 0x040fe20000001858 */
[----:B------:R-:W-:Y:S07]  /*3430*/  LDSM.16.M88.4 R28, [R2+UR8+0x10880] ;  /* 0x01088008021c783b */ /* 0x000fee0008000200 */
[C---:B------:R-:W-:Y:S01]  /*3440*/  HMMA.16816.F32 R56, R80.reuse, R14, R56 ;  /* 0x0000000e5038723c */ /* 0x040fe20000001838 */
[----:B------:R-:W-:Y:S07]  /*3450*/  LDSM.16.M88.4 R12, [R2+UR8+0x11080] ;  /* 0x01108008020c783b */ /* 0x000fee0008000200 */
[C---:B------:R-:W-:Y:S01]  /*3460*/  HMMA.16816.F32 R72, R80.reuse, R10, R72 ;  /* 0x0000000a5048723c */ /* 0x040fe20000001848 */
[----:B------:R-:W-:Y:S07]  /*3470*/  LDSM.16.M88.4 R8, [R2+UR8+0x11880] ;  /* 0x011880080208783b */ /* 0x000fee0008000200 */
[----:B------:R-:W-:Y:S01]  /*3480*/  HMMA.16816.F32 R112, R80, R6, R112 ;  /* 0x000000065070723c */ /* 0x000fe20000001870 */
[----:B------:R-:W0:Y:S04]  /*3490*/  LDSM.16.M88.4 R80, [R2+UR8+0x12880] ;  /* 0x012880080250783b */ /* 0x000e280008000200 */
[----:B------:R-:W1:Y:S07]  /*34a0*/  LDSM.16.M88.4 R4, [R2+UR8+0x12080] ;  /* 0x012080080204783b */ /* 0x000e6e0008000200 */
[C---:B0-----:R-:W-:Y:S01]  /*34b0*/  HMMA.16816.F32 R104, R16.reuse, R80, R72 ;  /* 0x000000501068723c */ /* 0x041fe20000001848 */
[----:B------:R0:W3:Y:S04]  /*34c0*/  LDSM.16.M88.4 R72, [R2+UR8+0x13080] ;  /* 0x013080080248783b */ /* 0x0000e80008000200 */
[----:B------:R-:W4:Y:S03]  /*34d0*/  LDL.64 R80, [R1+0xb8] ;  /* 0x0000b80001507983 */ /* 0x000f260000100a00 */
[C---:B------:R-:W-:Y:S01]  /*34e0*/  HMMA.16816.F32 R36, R16.reuse, R8, R36 ;  /* 0x000000081024723c */ /* 0x040fe20000001824 */
[----:B------:R-:W4:Y:S07]  /*34f0*/  LDL.64 R8, [R1+0xe0] ;  /* 0x0000e00001087983 */ /* 0x000f2e0000100a00 */
[C---:B-1----:R-:W-:Y:S01]  /*3500*/  HMMA.16816.F32 R56, R16.reuse, R4, R56 ;  /* 0x000000041038723c */ /* 0x042fe20000001838 */
[----:B------:R-:W4:Y:S07]  /*3510*/  LDL.64 R4, [R1+0xd0] ;  /* 0x0000d00001047983 */ /* 0x000f2e0000100a00 */
[----:B------:R-:W-:Y:S01]  /*3520*/  HMMA.16816.F32 R88, R16, R12, R88 ;  /* 0x0000000c1058723c */ /* 0x000fe20000001858 */
[----:B------:R-:W4:Y:S01]  /*3530*/  LDL.64 R12, [R1+0xc8] ;  /* 0x0000c800010c7983 */ /* 0x000f220000100a00 */
[----:B0-----:R-:W-:-:S06]  /*3540*/  IMAD.U32 R2, RZ, RZ, UR5 ;  /* 0x00000005ff027e24 */ /* 0x001fcc000f8e00ff */
[----:B------:R-:W-:Y:S01]  /*3550*/  HMMA.16816.F32 R48, R120, R34, R48 ;  /* 0x000000227830723c */ /* 0x000fe20000001830 */
[----:B------:R-:W4:Y:S07]  /*3560*/  LDL.64 R34, [R1+0xa8] ;  /* 0x0000a80001227983 */ /* 0x000f2e0000100a00 */
[C---:B---3--:R-:W-:Y:S01]  /*3570*/  HMMA.16816.F32 R112, R16.reuse, R72, R112 ;  /* 0x000000481070723c */ /* 0x048fe20000001870 */
[----:B------:R-:W3:Y:S07]  /*3580*/  LDL.64 R72, [R1+0xc0] ;  /* 0x0000c00001487983 */ /* 0x000eee0000100a00 */
[----:B------:R-:W-:Y:S01]  /*3590*/  HMMA.16816.F32 R96, R16, R28, R96 ;  /* 0x0000001c1060723c */ /* 0x000fe20000001860 */
[----:B------:R-:W3:Y:S04]  /*35a0*/  LDL.64 R28, [R1+0xb0] ;  /* 0x0000b000011c7983 */ /* 0x000ee80000100a00 */
[----:B------:R-:W3:Y:S01]  /*35b0*/  LDL.64 R18, [R1+0x98] ;  /* 0x0000980001127983 */ /* 0x000ee20000100a00 */
[----:B--2---:R-:W-:-:S03]  /*35c0*/  IMAD.WIDE R2, R2, 0x2, R32 ;  /* 0x0000000202027825 */ /* 0x004fc600078e0220 */
[----:B------:R-:W2:Y:S01]  /*35d0*/  LDL.64 R32, [R1+0xa0] ;  /* 0x0000a00001207983 */ /* 0x000ea20000100a00 */
[C---:B------:R-:W-:Y:S03]  /*35e0*/  HMMA.16816.F32 R36, R120.reuse, R10, R36 ;  /* 0x0000000a7824723c */ /* 0x040fe60000001824 */
[----:B------:R-:W2:Y:S05]  /*35f0*/  LDL.64 R10, [R1+0x88] ;  /* 0x00008800010a7983 */ /* 0x000eaa0000100a00 */
[----:B------:R-:W-:Y:S01]  /*3600*/  HMMA.16816.F32 R112, R120, R74, R112 ;  /* 0x0000004a7870723c */ /* 0x000fe20000001870 */
[----:B------:R-:W2:Y:S01]  /*3610*/  LDL.64 R74, [R1+0x80] ;  /* 0x00008000014a7983 */ /* 0x000ea20000100a00 */
[----:B------:R-:W-:-:S06]  /*3620*/  MOV R16, UR5 ;  /* 0x0000000500107c02 */ /* 0x000fcc0008000f00 */
[----:B------:R-:W-:Y:S01]  /*3630*/  HMMA.16816.F32 R88, R120, R14, R88 ;  /* 0x0000000e7858723c */ /* 0x000fe20000001858 */
[----:B------:R-:W-:-:S07]  /*3640*/  IMAD.U32 R14, RZ, RZ, UR5 ;  /* 0x00000005ff0e7e24 */ /* 0x000fce000f8e00ff */
[----:B------:R-:W-:Y:S01]  /*3650*/  HMMA.16816.F32 R96, R120, R30, R96 ;  /* 0x0000001e7860723c */ /* 0x000fe20000001860 */
[----:B------:R-:W-:-:S07]  /*3660*/  IMAD.U32 R30, RZ, RZ, UR5 ;  /* 0x00000005ff1e7e24 */ /* 0x000fce000f8e00ff */
[----:B------:R-:W-:Y:S01]  /*3670*/  HMMA.16816.F32 R56, R120, R6, R56 ;  /* 0x000000067838723c */ /* 0x000fe20000001838 */
[----:B------:R-:W-:Y:S02]  /*3680*/  IMAD.U32 R6, RZ, RZ, UR5 ;  /* 0x00000005ff067e24 */ /* 0x000fe4000f8e00ff */
[----:B----4-:R-:W-:-:S04]  /*3690*/  IMAD.WIDE R14, R14, 0x2, R8 ;  /* 0x000000020e0e7825 */ /* 0x010fc800078e0208 */
[----:B------:R-:W-:Y:S02]  /*36a0*/  IMAD.U32 R8, RZ, RZ, UR5 ;  /* 0x00000005ff087e24 */ /* 0x000fe4000f8e00ff */
[----:B------:R-:W4:Y:S02]  /*36b0*/  LDG.E.U16 R14, desc[UR14][R14.64] ;  /* 0x0000000e0e0e7981 */ /* 0x000f24000c1e1500 */
[----:B------:R-:W-:-:S04]  /*36c0*/  IMAD.WIDE R8, R8, 0x2, R4 ;  /* 0x0000000208087825 */ /* 0x000fc800078e0204 */
[----:B------:R-:W-:Y:S01]  /*36d0*/  IMAD.U32 R4, RZ, RZ, UR5 ;  /* 0x00000005ff047e24 */ /* 0x000fe2000f8e00ff */
[----:B------:R0:W4:Y:S01]  /*36e0*/  LDG.E.U16 R0, desc[UR14][R8.64] ;  /* 0x0000000e08007981 */ /* 0x000122000c1e1500 */
[----:B------:R-:W-:-:S03]  /*36f0*/  IMAD.WIDE R16, R16, 0x2, R12 ;  /* 0x0000000210107825 */ /* 0x000fc600078e020c */
[----:B------:R-:W4:Y:S01]  /*3700*/  LDG.E.U16 R15, desc[UR14][R2.64] ;  /* 0x0000000e020f7981 */ /* 0x000f22000c1e1500 */
[----:B------:R-:W-:-:S03]  /*3710*/  IMAD.U32 R12, RZ, RZ, UR5 ;  /* 0x00000005ff0c7e24 */ /* 0x000fc6000f8e00ff */
[----:B------:R-:W4:Y:S01]  /*3720*/  LDG.E.U16 R16, desc[UR14][R16.64] ;  /* 0x0000000e10107981 */ /* 0x000f22000c1e1500 */
[----:B------:R-:W-:-:S03]  /*3730*/  IMAD.WIDE R12, R12, 0x2, R80 ;  /* 0x000000020c0c7825 */ /* 0x000fc600078e0250 */
[----:B------:R-:W4:Y:S01]  /*3740*/  LDL.64 R80, [R1+0x90] ;  /* 0x0000900001507983 */ /* 0x000f220000100a00 */
[----:B------:R-:W-:-:S03]  /*3750*/  IMAD.WIDE R30, R30, 0x2, R34 ;  /* 0x000000021e1e7825 */ /* 0x000fc600078e0222 */
[----:B------:R-:W4:Y:S01]  /*3760*/  LDL.64 R34, [R1+0x70] ;  /* 0x0000700001227983 */ /* 0x000f220000100a00 */
[----:B---3--:R-:W-:-:S03]  /*3770*/  IMAD.WIDE R4, R4, 0x2, R72 ;  /* 0x0000000204047825 */ /* 0x008fc600078e0248 */
[----:B------:R-:W3:Y:S04]  /*3780*/  LDG.E.U16 R12, desc[UR14][R12.64] ;  /* 0x0000000e0c0c7981 */ /* 0x000ee8000c1e1500 */
[----:B------:R-:W3:Y:S01]  /*3790*/  LDL.64 R72, [R1+0x78] ;  /* 0x0000780001487983 */ /* 0x000ee20000100a00 */
[----:B------:R-:W-:Y:S01]  /*37a0*/  IMAD.WIDE R6, R6, 0x2, R28 ;  /* 0x0000000206067825 */ /* 0x000fe200078e021c */
[----:B------:R-:W-:Y:S02]  /*37b0*/  MOV R28, UR5 ;  /* 0x00000005001c7c02 */ /* 0x000fe40008000f00 */
[----:B------:R1:W3:Y:S04]  /*37c0*/  LDG.E.U16 R2, desc[UR14][R4.64] ;  /* 0x0000000e04027981 */ /* 0x0002e8000c1e1500 */
[----:B------:R1:W3:Y:S01]  /*37d0*/  LDG.E.U16 R13, desc[UR14][R6.64] ;  /* 0x0000000e060d7981 */ /* 0x0002e2000c1e1500 */
[----:B0-----:R-:W-:-:S03]  /*37e0*/  IMAD.U32 R8, RZ, RZ, UR5 ;  /* 0x00000005ff087e24 */ /* 0x001fc6000f8e00ff */
[----:B------:R-:W3:Y:S01]  /*37f0*/  LDG.E.U16 R30, desc[UR14][R30.64] ;  /* 0x0000000e1e1e7981 */ /* 0x000ee2000c1e1500 */
[----:B--2---:R-:W-:-:S03]  /*3800*/  IMAD.WIDE R28, R28, 0x2, R32 ;  /* 0x000000021c1c7825 */ /* 0x004fc600078e0220 */
[----:B------:R-:W2:Y:S01]  /*3810*/  LDL.64 R32, [R1+0x68] ;  /* 0x0000680001207983 */ /* 0x000ea20000100a00 */
[----:B-1----:R-:W-:Y:S01]  /*3820*/  IMAD.U32 R4, RZ, RZ, UR5 ;  /* 0x00000005ff047e24 */ /* 0x002fe2000f8e00ff */
[----:B------:R-:W-:Y:S02]  /*3830*/  MOV R6, UR5 ;  /* 0x0000000500067c02 */ /* 0x000fe40008000f00 */
[----:B------:R-:W2:Y:S01]  /*3840*/  LDG.E.U16 R28, desc[UR14][R28.64] ;  /* 0x0000000e1c1c7981 */ /* 0x000ea2000c1e1500 */
[----:B------:R-:W-:-:S04]  /*3850*/  IMAD.WIDE R4, R4, 0x2, R18 ;  /* 0x0000000204047825 */ /* 0x000fc800078e0212 */
[----:B------:R-:W-:Y:S01]  /*3860*/  IMAD.U32 R18, RZ, RZ, UR5 ;  /* 0x00000005ff127e24 */ /* 0x000fe2000f8e00ff */
[----:B------:R0:W2:Y:S03]  /*3870*/  LDG.E.U16 R17, desc[UR14][R4.64] ;  /* 0x0000000e04117981 */ /* 0x0000a6000c1e1500 */
[----:B------:R-:W-:-:S04]  /*3880*/  IMAD.WIDE R18, R18, 0x2, R10 ;  /* 0x0000000212127825 */ /* 0x000fc800078e020a */
[----:B------:R-:W-:-:S04]  /*3890*/  IMAD.U32 R10, RZ, RZ, UR5 ;  /* 0x00000005ff0a7e24 */ /* 0x000fc8000f8e00ff */
[----:B------:R-:W-:Y:S02]  /*38a0*/  IMAD.WIDE R10, R10, 0x2, R74 ;  /* 0x000000020a0a7825 */ /* 0x000fe400078e024a */
[----:B------:R-:W1:Y:S02]  /*38b0*/  S2R R75, SR_TID.X ;  /* 0x00000000004b7919 */ /* 0x000e640000002100 */
[----:B0-----:R-:W-:Y:S02]  /*38c0*/  IMAD.U32 R4, RZ, RZ, UR5 ;  /* 0x00000005ff047e24 */ /* 0x001fe4000f8e00ff */
[----:B------:R-:W2:Y:S01]  /*38d0*/  LDG.E.U16 R10, desc[UR14][R10.64] ;  /* 0x0000000e0a0a7981 */ /* 0x000ea2000c1e1500 */
[----:B------:R-:W-:Y:S01]  /*38e0*/  FMUL R29, R99, UR10 ;  /* 0x0000000a631d7c20 */ /* 0x000fe20008400000 */
[----:B------:R-:W-:Y:S01]  /*38f0*/  HMMA.16816.F32 R104, R120, R82, R104 ;  /* 0x000000527868723c */ /* 0x000fe20000001868 */
[----:B------:R-:W-:Y:S01]  /*3900*/  FMUL R57, R57, UR10 ;  /* 0x0000000a39397c20 */ /* 0x000fe20008400000 */
[----:B------:R-:W-:Y:S01]  /*3910*/  FMUL R59, R59, UR10 ;  /* 0x0000000a3b3b7c20 */ /* 0x000fe20008400000 */
[----:B------:R-:W-:Y:S01]  /*3920*/  FMUL R112, R112, UR10 ;  /* 0x0000000a70707c20 */ /* 0x000fe20008400000 */
[----:B------:R-:W-:-:S15]  /*3930*/  FMUL R48, R48, UR10 ;  /* 0x0000000a30307c20 */ /* 0x000fde0008400000 */
[----:B------:R-:W-:Y:S01]  /*3940*/  FMUL R104, R104, UR10 ;  /* 0x0000000a68687c20 */ /* 0x000fe20008400000 */
[----:B----4-:R-:W-:-:S04]  /*3950*/  IMAD.WIDE R8, R8, 0x2, R80 ;  /* 0x0000000208087825 */ /* 0x010fc800078e0250 */
[----:B------:R-:W-:Y:S02]  /*3960*/  IMAD.WIDE R4, R4, 0x2, R34 ;  /* 0x0000000204047825 */ /* 0x000fe400078e0222 */
[----:B------:R-:W4:Y:S02]  /*3970*/  LDG.E.U16 R8, desc[UR14][R8.64] ;  /* 0x0000000e08087981 */ /* 0x000f24000c1e1500 */
[----:B---3--:R-:W-:-:S04]  /*3980*/  IMAD.WIDE R6, R6, 0x2, R72 ;  /* 0x0000000206067825 */ /* 0x008fc800078e0248 */
[----:B-1----:R-:W-:Y:S01]  /*3990*/  IMAD.SHL.U32 R73, R75, 0x2, RZ ;  /* 0x000000024b497824 */ /* 0x002fe200078e00ff */
[----:B------:R-:W3:Y:S04]  /*39a0*/  LDG.E.U16 R9, desc[UR14][R18.64] ;  /* 0x0000000e12097981 */ /* 0x000ee8000c1e1500 */
[----:B------:R-:W-:Y:S01]  /*39b0*/  LOP3.LUT R3, R73, 0x6, RZ, 0xc0, !PT ;  /* 0x0000000649037812 */ /* 0x000fe200078ec0ff */
[----:B------:R-:W3:Y:S03]  /*39c0*/  LDG.E.U16 R11, desc[UR14][R6.64] ;  /* 0x0000000e060b7981 */ /* 0x000ee6000c1e1500 */
[----:B------:R-:W-:Y:S01]  /*39d0*/  IADD3 R3, P1, PT, R3, UR6, RZ ;  /* 0x0000000603037c10 */ /* 0x000fe2000ff3e0ff */
[----:B------:R0:W3:Y:S01]  /*39e0*/  LDG.E.U16 R18, desc[UR14][R4.64] ;  /* 0x0000000e04127981 */ /* 0x0000e2000c1e1500 */
[----:B-----5:R-:W-:-:S03]  /*39f0*/  LOP3.LUT R72, R124, 0x8, RZ, 0xfc, !PT ;  /* 0x000000087c487812 */ /* 0x020fc600078efcff */
[----:B------:R-:W-:Y:S02]  /*3a00*/  IMAD.X R31, RZ, RZ, UR7, P1 ;  /* 0x00000007ff1f7e24 */ /* 0x000fe400088e06ff */
[----:B0-----:R-:W-:Y:S01]  /*3a10*/  IMAD.U32 R4, RZ, RZ, UR5 ;  /* 0x00000005ff047e24 */ /* 0x001fe2000f8e00ff */
[----:B------:R-:W-:-:S04]  /*3a20*/  IADD3 R6, P6, PT, R3, 0x18, RZ ;  /* 0x0000001803067810 */ /* 0x000fc80007fde0ff */
[C---:B------:R-:W-:Y:S02]  /*3a30*/  ISETP.GT.U32.AND P4, PT, R6.reuse, R124, PT ;  /* 0x0000007c0600720c */ /* 0x040fe40003f84070 */
[----:B------:R-:W-:Y:S01]  /*3a40*/  ISETP.GT.U32.AND P3, PT, R6, R72, PT ;  /* 0x000000480600720c */ /* 0x000fe20003f64070 */
[----:B------:R-:W-:Y:S01]  /*3a50*/  FMUL R35, R38, UR10 ;  /* 0x0000000a26237c20 */ /* 0x000fe20008400000 */
[----:B------:R-:W-:-:S04]  /*3a60*/  IADD3 R6, P0, PT, R3, 0x19, RZ ;  /* 0x0000001903067810 */ /* 0x000fc80007f1e0ff */
[C---:B------:R-:W-:Y:S01]  /*3a70*/  ISETP.GT.U32.AND P5, PT, R6.reuse, R124, PT ;  /* 0x0000007c0600720c */ /* 0x040fe20003fa4070 */
[----:B------:R-:W-:Y:S01]  /*3a80*/  IMAD.X R7, RZ, RZ, R31, P0 ;  /* 0x000000ffff077224 */ /* 0x000fe200000e061f */
[----:B------:R-:W-:Y:S01]  /*3a90*/  ISETP.GT.U32.AND P2, PT, R6, R72, PT ;  /* 0x000000480600720c */ /* 0x000fe20003f44070 */
[----:B------:R-:W-:-:S03]  /*3aa0*/  FMUL R34, R39, UR10 ;  /* 0x0000000a27227c20 */ /* 0x000fc60008400000 */
[C---:B------:R-:W-:Y:S02]  /*3ab0*/  ISETP.GT.U32.AND.EX P5, PT, R7.reuse, RZ, PT, P5 ;  /* 0x000000ff0700720c */ /* 0x040fe40003fa4150 */
[----:B------:R-:W-:-:S04]  /*3ac0*/  ISETP.GT.U32.AND.EX P2, PT, R7, RZ, PT, P2 ;  /* 0x000000ff0700720c */ /* 0x000fc80003f44120 */
[----:B------:R-:W-:Y:S01]  /*3ad0*/  FSEL R34, R34, -INF , !P2 ;  /* 0xff80000022227808 */ /* 0x000fe20005000000 */
[----:B------:R-:W-:Y:S01]  /*3ae0*/  FMUL R113, R113, UR10 ;  /* 0x0000000a71717c20 */ /* 0x000fe20008400000 */
[----:B------:R-:W-:Y:S01]  /*3af0*/  FMUL R39, R67, UR10 ;  /* 0x0000000a43277c20 */ /* 0x000fe20008400000 */
[----:B--2---:R-:W-:-:S05]  /*3b00*/  IMAD.WIDE R4, R4, 0x2, R32 ;  /* 0x0000000204047825 */ /* 0x004fca00078e0220 */
[----:B------:R0:W2:Y:S01]  /*3b10*/  LDG.E.U16 R19, desc[UR14][R4.64] ;  /* 0x0000000e04137981 */ /* 0x0000a2000c1e1500 */
[----:B------:R-:W-:Y:S01]  /*3b20*/  LOP3.LUT R32, R3, 0x28, RZ, 0xfc, !PT ;  /* 0x0000002803207812 */ /* 0x000fe200078efcff */
[----:B------:R-:W-:Y:S01]  /*3b30*/  FMUL R49, R49, UR10 ;  /* 0x0000000a31317c20 */ /* 0x000fe20008400000 */
[----:B------:R-:W-:Y:S01]  /*3b40*/  FMUL R58, R58, UR10 ;  /* 0x0000000a3a3a7c20 */ /* 0x000fe20008400000 */
[----:B------:R-:W-:Y:S01]  /*3b50*/  FMUL R114, R114, UR10 ;  /* 0x0000000a72727c20 */ /* 0x000fe20008400000 */
[----:B------:R-:W-:Y:S01]  /*3b60*/  FMUL R99, R107, UR10 ;  /* 0x0000000a6b637c20 */ /* 0x000fe20008400000 */
[----:B------:R-:W-:Y:S01]  /*3b70*/  FMUL R56, R56, UR10 ;  /* 0x0000000a38387c20 */ /* 0x000fe20008400000 */
[----:B------:R-:W-:Y:S01]  /*3b80*/  FMUL R115, R115, UR10 ;  /* 0x0000000a73737c20 */ /* 0x000fe20008400000 */
[----:B------:R-:W-:Y:S01]  /*3b90*/  FMUL R50, R50, UR10 ;  /* 0x0000000a32327c20 */ /* 0x000fe20008400000 */
[----:B------:R-:W-:Y:S01]  /*3ba0*/  FMUL R51, R51, UR10 ;  /* 0x0000000a33337c20 */ /* 0x000fe20008400000 */
[----:B0-----:R-:W-:Y:S01]  /*3bb0*/  IADD3.X R4, PT, PT, RZ, R31, RZ, P6, !PT ;  /* 0x0000001fff047210 */ /* 0x001fe200037fe4ff */
[----:B------:R-:W-:Y:S03]  /*3bc0*/  BAR.SYNC.DEFER_BLOCKING 0x0 ;  /* 0x0000000000007b1d */ /* 0x000fe60000010000 */
[----:B------:R-:W-:-:S02]  /*3bd0*/  ISETP.GT.U32.AND.EX P4, PT, R4, RZ, PT, P4 ;  /* 0x000000ff0400720c */ /* 0x000fc40003f84140 */
[----:B------:R-:W-:Y:S01]  /*3be0*/  ISETP.GT.U32.AND.EX P3, PT, R4, RZ, PT, P3 ;  /* 0x000000ff0400720c */ /* 0x000fe20003f64130 */
[----:B------:R-:W-:Y:S01]  /*3bf0*/  FMUL R4, R36, UR10 ;  /* 0x0000000a24047c20 */ /* 0x000fe20008400000 */
[----:B------:R-:W-:Y:S02]  /*3c00*/  IADD3 R5, P6, PT, R3, 0x9, RZ ;  /* 0x0000000903057810 */ /* 0x000fe40007fde0ff */
[----:B------:R-:W-:Y:S02]  /*3c10*/  FSEL R35, R35, -INF , !P3 ;  /* 0xff80000023237808 */ /* 0x000fe40005800000 */
[----:B------:R-:W-:Y:S02]  /*3c20*/  FSEL R4, R4, -INF , !P4 ;  /* 0xff80000004047808 */ /* 0x000fe40006000000 */
[C---:B------:R-:W-:Y:S02]  /*3c30*/  ISETP.GT.U32.AND P1, PT, R5.reuse, R124, PT ;  /* 0x0000007c0500720c */ /* 0x040fe40003f24070 */
[----:B------:R-:W-:-:S02]  /*3c40*/  ISETP.GT.U32.AND P4, PT, R5, R72, PT ;  /* 0x000000480500720c */ /* 0x000fc40003f84070 */
[----:B------:R-:W-:Y:S01]  /*3c50*/  IADD3 R5, P3, PT, R3, 0x10, RZ ;  /* 0x0000001003057810 */ /* 0x000fe20007f7e0ff */
[----:B------:R-:W-:-:S03]  /*3c60*/  IMAD.X R6, RZ, RZ, R31, P6 ;  /* 0x000000ffff067224 */ /* 0x000fc600030e061f */
[C---:B------:R-:W-:Y:S02]  /*3c70*/  ISETP.GT.U32.AND P0, PT, R5.reuse, R124, PT ;  /* 0x0000007c0500720c */ /* 0x040fe40003f04070 */
[----:B------:R-:W-:Y:S01]  /*3c80*/  ISETP.GT.U32.AND P6, PT, R5, R72, PT ;  /* 0x000000480500720c */ /* 0x000fe20003fc4070 */
[----:B------:R-:W-:Y:S01]  /*3c90*/  FMUL R5, R37, UR10 ;  /* 0x0000000a25057c20 */ /* 0x000fe20008400000 */
[----:B------:R-:W-:Y:S01]  /*3ca0*/  FMUL R36, R97, UR10 ;  /* 0x0000000a61247c20 */ /* 0x000fe20008400000 */
[----:B------:R-:W-:-:S03]  /*3cb0*/  ISETP.GT.U32.AND.EX P1, PT, R6, RZ, PT, P1 ;  /* 0x000000ff0600720c */ /* 0x000fc60003f24110 */
[----:B------:R-:W-:Y:S02]  /*3cc0*/  FSEL R5, R5, -INF , !P5 ;  /* 0xff80000005057808 */ /* 0x000fe40006800000 */
[----:B------:R-:W-:Y:S02]  /*3cd0*/  IADD3 R7, P5, PT, R3, 0x11, RZ ;  /* 0x0000001103077810 */ /* 0x000fe40007fbe0ff */
[----:B------:R-:W-:Y:S02]  /*3ce0*/  FSEL R36, R36, -INF , !P1 ;  /* 0xff80000024247808 */ /* 0x000fe40004800000 */
[----:B------:R-:W-:Y:S02]  /*3cf0*/  ISETP.GT.U32.AND.EX P4, PT, R6, RZ, PT, P4 ;  /* 0x000000ff0600720c */ /* 0x000fe40003f84140 */
[C---:B------:R-:W-:Y:S02]  /*3d00*/  ISETP.GT.U32.AND P2, PT, R7.reuse, R124, PT ;  /* 0x0000007c0700720c */ /* 0x040fe40003f44070 */
[----:B------:R-:W-:Y:S01]  /*3d10*/  ISETP.GT.U32.AND P1, PT, R7, R72, PT ;  /* 0x000000480700720c */ /* 0x000fe20003f24070 */
[--C-:B------:R-:W-:Y:S01]  /*3d20*/  IMAD.X R7, RZ, RZ, R31.reuse, P3 ;  /* 0x000000ffff077224 */ /* 0x100fe200018e061f */
[----:B------:R-:W-:Y:S01]  /*3d30*/  LOP3.LUT R6, R3, 0x21, RZ, 0xfc, !PT ;  /* 0x0000002103067812 */ /* 0x000fe200078efcff */
[----:B------:R-:W-:Y:S01]  /*3d40*/  IMAD.X R33, RZ, RZ, R31, P5 ;  /* 0x000000ffff217224 */ /* 0x000fe200028e061f */
[----:B------:R-:W-:-:S02]  /*3d50*/  FSEL R29, R29, -INF , !P4 ;  /* 0xff8000001d1d7808 */ /* 0x000fc40006000000 */
[C---:B------:R-:W-:Y:S02]  /*3d60*/  ISETP.GT.U32.AND P4, PT, R6.reuse, R72, PT ;  /* 0x000000480600720c */ /* 0x040fe40003f84070 */
[----:B------:R-:W-:Y:S01]  /*3d70*/  ISETP.GT.U32.AND P3, PT, R6, R124, PT ;  /* 0x0000007c0600720c */ /* 0x000fe20003f64070 */
[----:B------:R-:W-:Y:S01]  /*3d80*/  FMUL R6, R88, UR10 ;  /* 0x0000000a58067c20 */ /* 0x000fe20008400000 */
[----:B------:R-:W-:Y:S02]  /*3d90*/  ISETP.GT.U32.AND.EX P0, PT, R7, RZ, PT, P0 ;  /* 0x000000ff0700720c */ /* 0x000fe40003f04100 */
[C---:B------:R-:W-:Y:S02]  /*3da0*/  ISETP.GT.U32.AND.EX P2, PT, R33.reuse, RZ, PT, P2 ;  /* 0x000000ff2100720c */ /* 0x040fe40003f44120 */
[----:B------:R-:W-:Y:S01]  /*3db0*/  ISETP.GT.U32.AND.EX P1, PT, R33, RZ, PT, P1 ;  /* 0x000000ff2100720c */ /* 0x000fe20003f24110 */
[----:B------:R-:W-:Y:S01]  /*3dc0*/  FMUL R33, R90, UR10 ;  /* 0x0000000a5a217c20 */ /* 0x000fe20008400000 */
[----:B------:R-:W-:-:S02]  /*3dd0*/  ISETP.GT.U32.AND.EX P6, PT, R7, RZ, PT, P6 ;  /* 0x000000ff0700720c */ /* 0x000fc40003fc4160 */
[----:B------:R-:W-:Y:S02]  /*3de0*/  FSEL R6, R6, -INF , !P0 ;  /* 0xff80000006067808 */ /* 0x000fe40004000000 */
[C---:B------:R-:W-:Y:S02]  /*3df0*/  ISETP.GT.U32.AND P0, PT, R32.reuse, R72, PT ;  /* 0x000000482000720c */ /* 0x040fe40003f04070 */
[----:B------:R-:W-:Y:S01]  /*3e00*/  ISETP.GT.U32.AND P5, PT, R32, R124, PT ;  /* 0x0000007c2000720c */ /* 0x000fe20003fa4070 */
[----:B------:R-:W-:Y:S01]  /*3e10*/  FMUL R32, R89, UR10 ;  /* 0x0000000a59207c20 */ /* 0x000fe20008400000 */
[----:B------:R-:W-:Y:S02]  /*3e20*/  FSEL R33, R33, -INF , !P6 ;  /* 0xff80000021217808 */ /* 0x000fe40007000000 */
[----:B------:R-:W-:Y:S01]  /*3e30*/  IADD3 R37, P6, PT, R3, 0x8, RZ ;  /* 0x0000000803257810 */ /* 0x000fe20007fde0ff */
[----:B------:R-:W-:Y:S01]  /*3e40*/  FMUL R7, R91, UR10 ;  /* 0x0000000a5b077c20 */ /* 0x000fe20008400000 */
[----:B------:R-:W-:-:S02]  /*3e50*/  FSEL R32, R32, -INF , !P2 ;  /* 0xff80000020207808 */ /* 0x000fc40005000000 */
[----:B------:R-:W-:Y:S02]  /*3e60*/  ISETP.GT.U32.AND P2, PT, R37, R124, PT ;  /* 0x0000007c2500720c */ /* 0x000fe40003f44070 */
[----:B------:R-:W-:Y:S02]  /*3e70*/  LOP3.LUT R37, R3, 0x29, RZ, 0xfc, !PT ;  /* 0x0000002903257812 */ /* 0x000fe400078efcff */
[----:B------:R-:W-:Y:S02]  /*3e80*/  IADD3.X R38, PT, PT, RZ, R31, RZ, P6, !PT ;  /* 0x0000001fff267210 */ /* 0x000fe400037fe4ff */
[----:B------:R-:W-:Y:S02]  /*3e90*/  FSEL R7, R7, -INF , !P1 ;  /* 0xff80000007077808 */ /* 0x000fe40004800000 */
[C---:B------:R-:W-:Y:S02]  /*3ea0*/  ISETP.GT.U32.AND P1, PT, R37.reuse, R72, PT ;  /* 0x000000482500720c */ /* 0x040fe40003f24070 */
[----:B------:R-:W-:Y:S01]  /*3eb0*/  ISETP.GT.U32.AND P6, PT, R37, R124, PT ;  /* 0x0000007c2500720c */ /* 0x000fe20003fc4070 */
[----:B------:R-:W-:Y:S01]  /*3ec0*/  FMUL R37, R96, UR10 ;  /* 0x0000000a60257c20 */ /* 0x000fe20008400000 */
[----:B------:R-:W-:-:S02]  /*3ed0*/  ISETP.GT.U32.AND.EX P2, PT, R38, RZ, PT, P2 ;  /* 0x000000ff2600720c */ /* 0x000fc40003f44120 */
[----:B------:R-:W-:Y:S02]  /*3ee0*/  ISETP.GT.U32.AND.EX P3, PT, R31, RZ, PT, P3 ;  /* 0x000000ff1f00720c */ /* 0x000fe40003f64130 */
[----:B------:R-:W-:Y:S02]  /*3ef0*/  LOP3.LUT R38, R3, 0x30, RZ, 0xfc, !PT ;  /* 0x0000003003267812 */ /* 0x000fe400078efcff */
[----:B------:R-:W-:Y:S02]  /*3f00*/  FSEL R37, R37, -INF , !P2 ;  /* 0xff80000025257808 */ /* 0x000fe40005000000 */
[----:B------:R-:W-:Y:S02]  /*3f10*/  FSEL R121, R57, -INF , !P3 ;  /* 0xff80000039797808 */ /* 0x000fe40005800000 */
[C---:B------:R-:W-:Y:S02]  /*3f20*/  ISETP.GT.U32.AND P2, PT, R38.reuse, R72, PT ;  /* 0x000000482600720c */ /* 0x040fe40003f44070 */
[----:B------:R-:W-:-:S02]  /*3f30*/  ISETP.GT.U32.AND P3, PT, R38, R124, PT ;  /* 0x0000007c2600720c */ /* 0x000fc40003f64070 */
[C---:B------:R-:W-:Y:S02]  /*3f40*/  ISETP.GT.U32.AND.EX P4, PT, R31.reuse, RZ, PT, P4 ;  /* 0x000000ff1f00720c */ /* 0x040fe40003f84140 */
[----:B------:R-:W-:Y:S02]  /*3f50*/  ISETP.GT.U32.AND.EX P5, PT, R31, RZ, PT, P5 ;  /* 0x000000ff1f00720c */ /* 0x000fe40003fa4150 */
[----:B------:R-:W-:Y:S02]  /*3f60*/  LOP3.LUT R38, R3, 0x31, RZ, 0xfc, !PT ;  /* 0x0000003103267812 */ /* 0x000fe400078efcff */
[----:B------:R-:W-:Y:S02]  /*3f70*/  FSEL R82, R59, -INF , !P4 ;  /* 0xff8000003b527808 */ /* 0x000fe40006000000 */
[----:B------:R-:W-:Y:S02]  /*3f80*/  FSEL R80, R104, -INF , !P5 ;  /* 0xff80000068507808 */ /* 0x000fe40006800000 */
[----:B------:R-:W-:-:S02]  /*3f90*/  ISETP.GT.U32.AND P4, PT, R38, R72, PT ;  /* 0x000000482600720c */ /* 0x000fc40003f84070 */
[-C--:B------:R-:W-:Y:S02]  /*3fa0*/  ISETP.GT.U32.AND P5, PT, R38, R124.reuse, PT ;  /* 0x0000007c2600720c */ /* 0x080fe40003fa4070 */
[----:B------:R-:W-:Y:S02]  /*3fb0*/  ISETP.GT.U32.AND.EX P3, PT, R31, RZ, PT, P3 ;  /* 0x000000ff1f00720c */ /* 0x000fe40003f64130 */
[----:B------:R-:W-:Y:S02]  /*3fc0*/  LOP3.LUT R38, R3, 0x38, RZ, 0xfc, !PT ;  /* 0x0000003803267812 */ /* 0x000fe400078efcff */
[----:B------:R-:W-:Y:S02]  /*3fd0*/  FSEL R81, R112, -INF , !P3 ;  /* 0xff80000070517808 */ /* 0x000fe40005800000 */
[----:B------:R-:W-:-:S04]  /*3fe0*/  ISETP.GT.U32.AND P3, PT, R38, R124, PT ;  /* 0x0000007c2600720c */ /* 0x000fc80003f64070 */
[----:B------:R-:W-:Y:S01]  /*3ff0*/  ISETP.GT.U32.AND.EX P3, PT, R31, RZ, PT, P3 ;  /* 0x000000ff1f00720c */ /* 0x000fe20003f64130 */
[----:B------:R-:W-:Y:S01]  /*4000*/  FMUL R104, R105, UR10 ;  /* 0x0000000a69687c20 */ /* 0x000fe20008400000 */
[----:B------:R-:W-:Y:S02]  /*4010*/  ISETP.GT.U32.AND.EX P5, PT, R31, RZ, PT, P5 ;  /* 0x000000ff1f00720c */ /* 0x000fe40003fa4150 */
[----:B------:R-:W-:Y:S02]  /*4020*/  FSEL R120, R48, -INF , !P3 ;  /* 0xff80000030787808 */ /* 0x000fe40005800000 */
[----:B------:R-:W-:Y:S02]  /*4030*/  ISETP.GE.U32.AND P3, PT, R3, R124, PT ;  /* 0x0000007c0300720c */ /* 0x000fe40003f66070 */
[----:B------:R-:W-:Y:S01]  /*4040*/  ISETP.GT.U32.AND.EX P6, PT, R31, RZ, PT, P6 ;  /* 0x000000ff1f00720c */ /* 0x000fe20003fc4160 */
[----:B------:R-:W-:Y:S01]  /*4050*/  FMUL R57, R65, UR10 ;  /* 0x0000000a41397c20 */ /* 0x000fe20008400000 */
[----:B------:R-:W-:-:S02]  /*4060*/  FSEL R74, R113, -INF , !P5 ;  /* 0xff800000714a7808 */ /* 0x000fc40006800000 */
[----:B------:R-:W-:Y:S02]  /*4070*/  ISETP.GT.U32.AND P5, PT, R3, R124, PT ;  /* 0x0000007c0300720c */ /* 0x000fe40003fa4070 */
[C---:B------:R-:W-:Y:S02]  /*4080*/  ISETP.GE.U32.AND.EX P3, PT, R31.reuse, RZ, PT, P3 ;  /* 0x000000ff1f00720c */ /* 0x040fe40003f66130 */
[----:B------:R-:W-:Y:S01]  /*4090*/  FSEL R104, R104, -INF , !P6 ;  /* 0xff80000068687808 */ /* 0x000fe20007000000 */
[----:B------:R-:W-:Y:S01]  /*40a0*/  FMUL R59, R64, UR10 ;  /* 0x0000000a403b7c20 */ /* 0x000fe20008400000 */
[----:B------:R-:W-:Y:S01]  /*40b0*/  ISETP.GT.U32.AND P6, PT, R38, R72, PT ;  /* 0x000000482600720c */ /* 0x000fe20003fc4070 */
[----:B------:R-:W-:Y:S01]  /*40c0*/  FMUL R38, R98, UR10 ;  /* 0x0000000a62267c20 */ /* 0x000fe20008400000 */
[----:B------:R-:W-:Y:S02]  /*40d0*/  ISETP.GT.U32.AND.EX P5, PT, R31, RZ, PT, P5 ;  /* 0x000000ff1f00720c */ /* 0x000fe40003fa4150 */
[----:B------:R-:W-:-:S02]  /*40e0*/  FSEL R57, R57, -INF , !P3 ;  /* 0xff80000039397808 */ /* 0x000fc40005800000 */
[-C--:B------:R-:W-:Y:S02]  /*40f0*/  ISETP.GE.U32.AND P3, PT, R3, R72.reuse, PT ;  /* 0x000000480300720c */ /* 0x080fe40003f66070 */
[----:B------:R-:W-:Y:S02]  /*4100*/  FSEL R59, R59, -INF , !P5 ;  /* 0xff8000003b3b7808 */ /* 0x000fe40006800000 */
[----:B------:R-:W-:Y:S01]  /*4110*/  FSEL R38, R38, -INF , !P5 ;  /* 0xff80000026267808 */ /* 0x000fe20006800000 */
[----:B------:R-:W-:Y:S01]  /*4120*/  STL [R1+0x58], R74 ;  /* 0x0000584a01007387 */ /* 0x000fe20000100800 */
[----:B------:R-:W-:Y:S02]  /*4130*/  ISETP.GT.U32.AND P5, PT, R3, R72, PT ;  /* 0x000000480300720c */ /* 0x000fe40003fa4070 */
[----:B------:R-:W-:Y:S02]  /*4140*/  ISETP.GE.U32.AND.EX P3, PT, R31, RZ, PT, P3 ;  /* 0x000000ff1f00720c */ /* 0x000fe40003f66130 */
[C---:B------:R-:W-:Y:S01]  /*4150*/  LOP3.LUT R64, R3.reuse, 0x20, RZ, 0xfc, !PT ;  /* 0x0000002003407812 */ /* 0x040fe200078efcff */
[----:B------:R-:W-:Y:S01]  /*4160*/  STL [R1+0x168], R124 ;  /* 0x0001687c01007387 */ /* 0x000fe20000100800 */
[----:B------:R-:W-:Y:S01]  /*4170*/  LOP3.LUT R3, R3, 0x39, RZ, 0xfc, !PT ;  /* 0x0000003903037812 */ /* 0x000fe200078efcff */
[----:B------:R-:W-:Y:S01]  /*4180*/  FMUL R48, R66, UR10 ;  /* 0x0000000a42307c20 */ /* 0x000fe20008400000 */
[----:B------:R-:W-:Y:S01]  /*4190*/  FSEL R39, R39, -INF , !P3 ;  /* 0xff80000027277808 */ /* 0x000fe20005800000 */
[----:B------:R-:W2:Y:S01]  /*41a0*/  LDL.LU R65, [R1+0x30] ;  /* 0x0000300001417983 */ /* 0x000ea20000300800 */
[----:B------:R-:W-:-:S02]  /*41b0*/  ISETP.GT.U32.AND P3, PT, R3, R124, PT ;  /* 0x0000007c0300720c */ /* 0x000fc40003f64070 */
[C---:B------:R-:W-:Y:S02]  /*41c0*/  ISETP.GT.U32.AND.EX P5, PT, R31.reuse, RZ, PT, P5 ;  /* 0x000000ff1f00720c */ /* 0x040fe40003fa4150 */
[----:B------:R-:W-:Y:S02]  /*41d0*/  ISETP.GT.U32.AND.EX P3, PT, R31, RZ, PT, P3 ;  /* 0x000000ff1f00720c */ /* 0x000fe40003f64130 */
[----:B------:R-:W-:Y:S02]  /*41e0*/  FSEL R48, R48, -INF , !P5 ;  /* 0xff80000030307808 */ /* 0x000fe40006800000 */
[----:B------:R-:W-:Y:S02]  /*41f0*/  FSEL R83, R49, -INF , !P3 ;  /* 0xff80000031537808 */ /* 0x000fe40005800000 */
[----:B------:R-:W-:Y:S02]  /*4200*/  ISETP.GT.U32.AND P3, PT, R64, R72, PT ;  /* 0x000000484000720c */ /* 0x000fe40003f64070 */
[----:B------:R-:W-:-:S02]  /*4210*/  FMNMX3 R49, R48, R39, R38, !PT ;  /* 0x0000002730317276 */ /* 0x000fc40007800026 */
[----:B------:R-:W-:Y:S02]  /*4220*/  ISETP.GT.U32.AND.EX P3, PT, R31, RZ, PT, P3 ;  /* 0x000000ff1f00720c */ /* 0x000fe40003f64130 */
[----:B------:R-:W-:Y:S01]  /*4230*/  FMNMX3 R49, R49, R29, R33, !PT ;  /* 0x0000001d31317276 */ /* 0x000fe20007800021 */
[----:B------:R-:W-:Y:S01]  /*4240*/  FMUL R98, R106, UR10 ;  /* 0x0000000a6a627c20 */ /* 0x000fe20008400000 */
[----:B------:R-:W-:Y:S02]  /*4250*/  ISETP.GT.U32.AND.EX P0, PT, R31, RZ, PT, P0 ;  /* 0x000000ff1f00720c */ /* 0x000fe40003f04100 */
[----:B------:R-:W-:Y:S02]  /*4260*/  FSEL R96, R58, -INF , !P3 ;  /* 0xff8000003a607808 */ /* 0x000fe40005800000 */
[----:B------:R-:W-:Y:S02]  /*4270*/  FMNMX3 R49, R49, R7, R35, !PT ;  /* 0x0000000731317276 */ /* 0x000fe40007800023 */
[----:B------:R-:W-:-:S02]  /*4280*/  ISETP.GT.U32.AND.EX P2, PT, R31, RZ, PT, P2 ;  /* 0x000000ff1f00720c */ /* 0x000fc40003f44120 */
[----:B------:R-:W-:Y:S02]  /*4290*/  ISETP.GT.U32.AND.EX P1, PT, R31, RZ, PT, P1 ;  /* 0x000000ff1f00720c */ /* 0x000fe40003f24110 */
[----:B------:R-:W-:Y:S02]  /*42a0*/  FSEL R98, R98, -INF , !P0 ;  /* 0xff80000062627808 */ /* 0x000fe40004000000 */
[----:B------:R-:W-:Y:S02]  /*42b0*/  FMNMX3 R49, R49, R34, R96, !PT ;  /* 0x0000002231317276 */ /* 0x000fe40007800060 */
[----:B------:R-:W-:Y:S02]  /*42c0*/  ISETP.GT.U32.AND P5, PT, R64, R124, PT ;  /* 0x0000007c4000720c */ /* 0x000fe40003fa4070 */
[----:B------:R-:W-:Y:S02]  /*42d0*/  FSEL R64, R114, -INF , !P2 ;  /* 0xff80000072407808 */ /* 0x000fe40005000000 */
[----:B------:R-:W-:-:S02]  /*42e0*/  FSEL R99, R99, -INF , !P1 ;  /* 0xff80000063637808 */ /* 0x000fc40004800000 */
[----:B------:R-:W-:Y:S01]  /*42f0*/  FMNMX3 R49, R49, R82, R98, !PT ;  /* 0x0000005231317276 */ /* 0x000fe20007800062 */
[----:B------:R0:W-:Y:S03]  /*4300*/  STL [R1+0x54], R64 ;  /* 0x0000544001007387 */ /* 0x0001e60000100800 */
[----:B------:R-:W-:Y:S02]  /*4310*/  FMNMX3 R49, R49, R99, R64, !PT ;  /* 0x0000006331317276 */ /* 0x000fe40007800040 */
[----:B0-----:R-:W2:Y:S01]  /*4320*/  LDL.LU R64, [R1+0x38] ;  /* 0x0000380001407983 */ /* 0x001ea20000300800 */
[----:B------:R-:W-:-:S04]  /*4330*/  ISETP.GT.U32.AND.EX P5, PT, R31, RZ, PT, P5 ;  /* 0x000000ff1f00720c */ /* 0x000fc80003fa4150 */
[----:B------:R-:W-:Y:S02]  /*4340*/  FSEL R97, R56, -INF , !P5 ;  /* 0xff80000038617808 */ /* 0x000fe40006800000 */
[----:B------:R-:W-:Y:S02]  /*4350*/  ISETP.GT.U32.AND P5, PT, R3, R72, PT ;  /* 0x000000480300720c */ /* 0x000fe40003fa4070 */
[----:B------:R-:W-:-:S04]  /*4360*/  FMNMX3 R3, R59, R57, R37, !PT ;  /* 0x000000393b037276 */ /* 0x000fc80007800025 */
[----:B------:R-:W-:-:S04]  /*4370*/  FMNMX3 R3, R3, R36, R6, !PT ;  /* 0x0000002403037276 */ /* 0x000fc80007800006 */
[----:B------:R-:W-:-:S04]  /*4380*/  FMNMX3 R3, R3, R32, R4, !PT ;  /* 0x0000002003037276 */ /* 0x000fc80007800004 */
[----:B------:R-:W-:-:S04]  /*4390*/  FMNMX3 R3, R3, R5, R97, !PT ;  /* 0x0000000503037276 */ /* 0x000fc80007800061 */
[----:B------:R-:W-:-:S04]  /*43a0*/  FMNMX3 R3, R3, R121, R80, !PT ;  /* 0x0000007903037276 */ /* 0x000fc80007800050 */
[----:B------:R-:W-:-:S04]  /*43b0*/  FMNMX3 R3, R3, R104, R81, !PT ;  /* 0x0000006803037276 */ /* 0x000fc80007800051 */
[----:B------:R-:W-:-:S04]  /*43c0*/  FMNMX3 R3, R3, R74, R120, !PT ;  /* 0x0000004a03037276 */ /* 0x000fc80007800078 */
[----:B------:R-:W-:Y:S02]  /*43d0*/  FMNMX R3, R83, R3, !PT ;  /* 0x0000000353037209 */ /* 0x000fe40007800000 */
[C---:B------:R-:W-:Y:S02]  /*43e0*/  ISETP.GT.U32.AND.EX P4, PT, R31.reuse, RZ, PT, P4 ;  /* 0x000000ff1f00720c */ /* 0x040fe40003f84140 */
[C---:B------:R-:W-:Y:S02]  /*43f0*/  ISETP.GT.U32.AND.EX P6, PT, R31.reuse, RZ, PT, P6 ;  /* 0x000000ff1f00720c */ /* 0x040fe40003fc4160 */
[----:B------:R-:W-:Y:S02]  /*4400*/  ISETP.GT.U32.AND.EX P5, PT, R31, RZ, PT, P5 ;  /* 0x000000ff1f00720c */ /* 0x000fe40003fa4150 */
[----:B------:R-:W0:Y:S01]  /*4410*/  SHFL.BFLY PT, R31, R3, 0x2, 0x1f ;  /* 0x0c401f00031f7f89 */ /* 0x000e2200000e0000 */
[----:B------:R-:W-:Y:S02]  /*4420*/  FSEL R56, R115, -INF , !P4 ;  /* 0xff80000073387808 */ /* 0x000fe40006000000 */
[----:B------:R-:W-:-:S02]  /*4430*/  FSEL R66, R50, -INF , !P6 ;  /* 0xff80000032427808 */ /* 0x000fc40007000000 */
[----:B------:R-:W-:Y:S01]  /*4440*/  FSEL R50, R51, -INF , !P5 ;  /* 0xff80000033327808 */ /* 0x000fe20006800000 */
[----:B------:R-:W-:Y:S04]  /*4450*/  STL [R1+0x50], R56 ;  /* 0x0000503801007387 */ /* 0x000fe80000100800 */
[----:B------:R-:W-:Y:S04]  /*4460*/  STL [R1+0x4c], R66 ;  /* 0x00004c4201007387 */ /* 0x000fe80000100800 */
[----:B------:R-:W-:Y:S01]  /*4470*/  STL [R1+0x48], R50 ;  /* 0x0000483201007387 */ /* 0x000fe20000100800 */
[----:B0-----:R-:W-:-:S02]  /*4480*/  FMNMX R3, R3, R31, !PT ;  /* 0x0000001f03037209 */ /* 0x001fc40007800000 */
[----:B------:R-:W-:-:S04]  /*4490*/  FMNMX3 R31, R49, R56, R66, !PT ;  /* 0x00000038311f7276 */ /* 0x000fc80007800042 */
[----:B------:R-:W-:Y:S02]  /*44a0*/  FMNMX R31, R50, R31, !PT ;  /* 0x0000001f321f7209 */ /* 0x000fe40007800000 */
[----:B------:R-:W-:Y:S04]  /*44b0*/  SHFL.BFLY PT, R50, R3, 0x1, 0x1f ;  /* 0x0c201f0003327f89 */ /* 0x000fe800000e0000 */
[----:B------:R-:W0:Y:S04]  /*44c0*/  SHFL.BFLY PT, R49, R31, 0x2, 0x1f ;  /* 0x0c401f001f317f89 */ /* 0x000e2800000e0000 */
[----:B------:R1:W-:Y:S04]  /*44d0*/  STS.U16 [R125+UR8+0x11400], R12 ;  /* 0x0114000c7d007988 */ /* 0x0003e80008000408 */
[----:B------:R-:W-:Y:S01]  /*44e0*/  STS.U16 [R125+UR8+0x10800], R0 ;  /* 0x010800007d007988 */ /* 0x000fe20008000408 */
[----:B0-----:R-:W-:-:S05]  /*44f0*/  FMNMX R49, R31, R49, !PT ;  /* 0x000000311f317209 */ /* 0x001fca0007800000 */
[----:B------:R-:W0:Y:S01]  /*4500*/  SHFL.BFLY PT, R0, R49, 0x1, 0x1f ;  /* 0x0c201f0031007f89 */ /* 0x000e2200000e0000 */
[----:B------:R-:W-:-:S03]  /*4510*/  LOP3.LUT R75, R75, 0x7, RZ, 0xc0, !PT ;  /* 0x000000074b4b7812 */ /* 0x000fc600078ec0ff */
[----:B------:R0:W-:Y:S04]  /*4520*/  STS.U16 [R125+UR8+0x10c00], R16 ;  /* 0x010c00107d007988 */ /* 0x0001e80008000408 */
[----:B------:R-:W-:Y:S04]  /*4530*/  STS.U16 [R125+UR8+0x11000], R2 ;  /* 0x011000027d007988 */ /* 0x000fe80008000408 */
[----:B------:R0:W-:Y:S04]  /*4540*/  STS.U16 [R125+UR8+0x10000], R14 ;  /* 0x0100000e7d007988 */ /* 0x0001e80008000408 */
[----:B------:R-:W-:Y:S04]  /*4550*/  STS.U16 [R125+UR8+0x10400], R15 ;  /* 0x0104000f7d007988 */ /* 0x000fe80008000408 */
[----:B------:R-:W-:Y:S04]  /*4560*/  STS.U16 [R125+UR8+0x11800], R13 ;  /* 0x0118000d7d007988 */ /* 0x000fe80008000408 */
[----:B------:R-:W-:Y:S04]  /*4570*/  STS.U16 [R125+UR8+0x11c00], R30 ;  /* 0x011c001e7d007988 */ /* 0x000fe80008000408 */
[----:B------:R-:W-:Y:S04]  /*4580*/  STS.U16 [R125+UR8+0x12000], R28 ;  /* 0x0120001c7d007988 */ /* 0x000fe80008000408 */
[----:B------:R-:W-:Y:S04]  /*4590*/  STS.U16 [R125+UR8+0x12400], R17 ;  /* 0x012400117d007988 */ /* 0x000fe80008000408 */
[----:B----4-:R-:W-:Y:S04]  /*45a0*/  STS.U16 [R125+UR8+0x12800], R8 ;  /* 0x012800087d007988 */ /* 0x010fe80008000408 */
[----:B---3--:R-:W-:Y:S04]  /*45b0*/  STS.U16 [R125+UR8+0x12c00], R9 ;  /* 0x012c00097d007988 */ /* 0x008fe80008000408 */
[----:B------:R-:W-:Y:S04]  /*45c0*/  STS.U16 [R125+UR8+0x13000], R10 ;  /* 0x0130000a7d007988 */ /* 0x000fe80008000408 */
[----:B------:R-:W-:Y:S04]  /*45d0*/  STS.U16 [R125+UR8+0x13400], R11 ;  /* 0x0134000b7d007988 */ /* 0x000fe80008000408 */
[----:B------:R-:W-:Y:S04]  /*45e0*/  STS.U16 [R125+UR8+0x13800], R18 ;  /* 0x013800127d007988 */ /* 0x000fe80008000408 */
[----:B--2---:R-:W-:Y:S01]  /*45f0*/  STS.U16 [R125+UR8+0x13c00], R19 ;  /* 0x013c00137d007988 */ /* 0x004fe20008000408 */
[----:B------:R-:W-:-:S05]  /*4600*/  FMNMX3 R3, R3, R50, R65, !PT ;  /* 0x0000003203037276 */ /* 0x000fca0007800041 */
[----:B------:R-:W-:Y:S01]  /*4610*/  FADD R36, R36, -R3 ;  /* 0x8000000324247221 */ /* 0x000fe20000000000 */
[----:B-1----:R-:W-:-:S03]  /*4620*/  FADD R12, -R3, R65 ;  /* 0x00000041030c7221 */ /* 0x002fc60000000100 */
[----:B------:R-:W-:Y:S01]  /*4630*/  FMUL R36, R36, 1.4426950216293334961 ;  /* 0x3fb8aa3b24247820 */ /* 0x000fe20000400000 */
[----:B------:R-:W-:-:S03]  /*4640*/  FMUL R12, R12, 1.4426950216293334961 ;  /* 0x3fb8aa3b0c0c7820 */ /* 0x000fc60000400000 */
[----:B------:R-:W1:Y:S08]  /*4650*/  MUFU.EX2 R72, R36 ;  /* 0x0000002400487308 */ /* 0x000e700000000800 */
[----:B------:R-:W2:Y:S01]  /*4660*/  MUFU.EX2 R12, R12 ;  /* 0x0000000c000c7308 */ /* 0x000ea20000000800 */
[--C-:B------:R-:W-:Y:S01]  /*4670*/  FADD R57, R57, -R3.reuse ;  /* 0x8000000339397221 */ /* 0x100fe20000000000 */
[----:B------:R-:W-:-:S03]  /*4680*/  FADD R37, R37, -R3 ;  /* 0x8000000325257221 */ /* 0x000fc60000000000 */
[----:B------:R-:W-:Y:S01]  /*4690*/  FMUL R57, R57, 1.4426950216293334961 ;  /* 0x3fb8aa3b39397820 */ /* 0x000fe20000400000 */
[----:B------:R-:W-:Y:S01]  /*46a0*/  FMUL R37, R37, 1.4426950216293334961 ;  /* 0x3fb8aa3b25257820 */ /* 0x000fe20000400000 */
[----:B-1----:R-:W-:Y:S04]  /*46b0*/  STL [R1+0x44], R72 ;  /* 0x0000444801007387 */ /* 0x002fe80000100800 */
[----:B0-----:R-:W3:Y:S01]  /*46c0*/  LDL.LU R16, [R1+0x20] ;  /* 0x0000200001107983 */ /* 0x001ee20000300800 */
[----:B------:R-:W-:-:S03]  /*46d0*/  FADD R14, R59, -R3 ;  /* 0x800000033b0e7221 */ /* 0x000fc60000000000 */
[----:B------:R-:W4:Y:S01]  /*46e0*/  LDL.LU R88, [R1+0x24] ;  /* 0x0000240001587983 */ /* 0x000f220000300800 */
[----:B------:R0:W-:Y:S03]  /*46f0*/  MUFU.EX2 R56, R57 ;  /* 0x0000003900387308 */ /* 0x0001e60000000800 */
[----:B--2---:R-:W-:Y:S01]  /*4700*/  STL [R1+0x34], R12 ;  /* 0x0000340c01007387 */ /* 0x004fe20000100800 */
[----:B------:R-:W-:Y:S01]  /*4710*/  FMNMX3 R2, R49, R0, R64, !PT ;  /* 0x0000000031027276 */ /* 0x000fe20007800040 */
[----:B------:R-:W-:Y:S02]  /*4720*/  IMAD R0, R75, 0x90, RZ ;  /* 0x000000904b007824 */ /* 0x000fe400078e02ff */
[----:B------:R-:W2:Y:S01]  /*4730*/  LDL.LU R75, [R1+0x28] ;  /* 0x00002800014b7983 */ /* 0x000ea20000300800 */
[----:B------:R1:W1:Y:S03]  /*4740*/  MUFU.EX2 R51, R37 ;  /* 0x0000002500337308 */ /* 0x0002660000000800 */
[----:B------:R-:W3:Y:S04]  /*4750*/  LDL.LU R74, [R1+0x2c] ;  /* 0x00002c00014a7983 */ /* 0x000ee80000300800 */
[----:B------:R-:W4:Y:S04]  /*4760*/  LDL.LU R59, [R1+0x10] ;  /* 0x00001000013b7983 */ /* 0x000f280000300800 */
[----:B0-----:R-:W4:Y:S04]  /*4770*/  LDL.LU R57, [R1+0x14] ;  /* 0x0000140001397983 */ /* 0x001f280000300800 */
[----:B-1----:R-:W4:Y:S04]  /*4780*/  LDL.LU R37, [R1+0x18] ;  /* 0x0000180001257983 */ /* 0x002f280000300800 */
[----:B------:R-:W4:Y:S04]  /*4790*/  LDL.LU R31, [R1+0x1c] ;  /* 0x00001c00011f7983 */ /* 0x000f280000300800 */
[----:B------:R0:W-:Y:S04]  /*47a0*/  STL [R1+0x16c], R125 ;  /* 0x00016c7d01007387 */ /* 0x0001e80000100800 */
[----:B0-----:R-:W4:Y:S01]  /*47b0*/  LDL.LU R125, [R1+0x34] ;  /* 0x00003400017d7983 */ /* 0x001f220000300800 */
[----:B------:R-:W-:Y:S01]  /*47c0*/  FMUL R14, R14, 1.4426950216293334961 ;  /* 0x3fb8aa3b0e0e7820 */ /* 0x000fe20000400000 */
[----:B------:R-:W-:-:S03]  /*47d0*/  LOP3.LUT R0, R0, 0x30, R73, 0x78, !PT ;  /* 0x0000003000007812 */ /* 0x000fc600078e7849 */
[----:B------:R0:W-:Y:S01]  /*47e0*/  MUFU.EX2 R58, R14 ;  /* 0x0000000e003a7308 */ /* 0x0001e20000000800 */
[----:B------:R-:W-:Y:S01]  /*47f0*/  BAR.SYNC.DEFER_BLOCKING 0x0 ;  /* 0x0000000000007b1d */ /* 0x000fe20000010000 */
[--C-:B------:R-:W-:Y:S01]  /*4800*/  FADD R29, R29, -R2.reuse ;  /* 0x800000021d1d7221 */ /* 0x100fe20000000000 */
[--C-:B------:R-:W-:Y:S01]  /*4810*/  FADD R48, R48, -R2.reuse ;  /* 0x8000000230307221 */ /* 0x100fe20000000000 */
[--C-:B------:R-:W-:Y:S01]  /*4820*/  FADD R39, R39, -R2.reuse ;  /* 0x8000000227277221 */ /* 0x100fe20000000000 */
[----:B------:R-:W-:Y:S01]  /*4830*/  FADD R38, R38, -R2 ;  /* 0x8000000226267221 */ /* 0x000fe20000000000 */
[----:B------:R-:W-:Y:S01]  /*4840*/  FADD R8, -R2, R64 ;  /* 0x0000004002087221 */ /* 0x000fe20000000100 */
[----:B------:R-:W-:Y:S01]  /*4850*/  FMUL R29, R29, 1.4426950216293334961 ;  /* 0x3fb8aa3b1d1d7820 */ /* 0x000fe20000400000 */
[----:B------:R-:W-:Y:S01]  /*4860*/  FMUL R48, R48, 1.4426950216293334961 ;  /* 0x3fb8aa3b30307820 */ /* 0x000fe20000400000 */
[----:B------:R-:W-:Y:S01]  /*4870*/  FMUL R39, R39, 1.4426950216293334961 ;  /* 0x3fb8aa3b27277820 */ /* 0x000fe20000400000 */
[----:B------:R-:W-:Y:S01]  /*4880*/  FMUL R38, R38, 1.4426950216293334961 ;  /* 0x3fb8aa3b26267820 */ /* 0x000fe20000400000 */
[----:B------:R-:W-:Y:S01]  /*4890*/  FMUL R8, R8, 1.4426950216293334961 ;  /* 0x3fb8aa3b08087820 */ /* 0x000fe20000400000 */
[----:B0-----:R-:W0:Y:S01]  /*48a0*/  LDSM.16.M88.4 R12, [R0+UR8+0x10000] ;  /* 0x01000008000c783b */ /* 0x001e220008000200 */
[----:B------:R-:W1:Y:S01]  /*48b0*/  MUFU.EX2 R11, R29 ;  /* 0x0000001d000b7308 */ /* 0x000e620000000800 */
[--C-:B------:R-:W-:Y:S01]  /*48c0*/  FADD R5, R5, -R3.reuse ;  /* 0x8000000305057221 */ /* 0x100fe20000000000 */
[--C-:B------:R-:W-:Y:S01]  /*48d0*/  FADD R106, R6, -R3.reuse ;  /* 0x80000003066a7221 */ /* 0x100fe20000000000 */
[--C-:B------:R-:W-:Y:S01]  /*48e0*/  FADD R105, R33, -R2.reuse ;  /* 0x8000000221697221 */ /* 0x100fe20000000000 */
[--C-:B------:R-:W-:Y:S01]  /*48f0*/  FADD R32, R32, -R3.reuse ;  /* 0x8000000320207221 */ /* 0x100fe20000000000 */
[----:B------:R-:W-:Y:S01]  /*4900*/  FADD R4, R4, -R3 ;  /* 0x8000000304047221 */ /* 0x000fe20000000000 */
[--C-:B------:R-:W-:Y:S01]  /*4910*/  FADD R7, R7, -R2.reuse ;  /* 0x8000000207077221 */ /* 0x100fe20000000000 */
[--C-:B------:R-:W-:Y:S01]  /*4920*/  FADD R35, R35, -R2.reuse ;  /* 0x8000000223237221 */ /* 0x100fe20000000000 */
[----:B------:R-:W-:Y:S01]  /*4930*/  MUFU.EX2 R115, R48 ;  /* 0x0000003000737308 */ /* 0x000fe20000000800 */
[----:B------:R-:W-:Y:S01]  /*4940*/  FADD R34, R34, -R2 ;  /* 0x8000000222227221 */ /* 0x000fe20000000000 */
[----:B------:R-:W-:Y:S06]  /*4950*/  LDSM.16.M88.4 R64, [R0+UR8+0x10800] ;  /* 0x010800080040783b */ /* 0x000fec0008000200 */
[----:B------:R-:W1:Y:S08]  /*4960*/  MUFU.EX2 R113, R39 ;  /* 0x0000002700717308 */ /* 0x000e700000000800 */
[----:B------:R1:W0:Y:S08]  /*4970*/  MUFU.EX2 R36, R38 ;  /* 0x0000002600247308 */ /* 0x0002300000000800 */
[----:B------:R0:W-:Y:S01]  /*4980*/  MUFU.EX2 R124, R8 ;  /* 0x00000008007c7308 */ /* 0x0001e20000000800 */
[----:B-1----:R-:W-:Y:S01]  /*4990*/  IMAD.MOV.U32 R38, RZ, RZ, R51 ;  /* 0x000000ffff267224 */ /* 0x002fe200078e0033 */
[----:B------:R1:W-:Y:S01]  /*49a0*/  STL [R1+0x40], R11 ;  /* 0x0000400b01007387 */ /* 0x0003e20000100800 */
[----:B------:R-:W-:Y:S01]  /*49b0*/  F2FP.F16.F32.PACK_AB R9, R113, R115 ;  /* 0x000000737109723e */ /* 0x000fe200000000ff */
[----:B------:R-:W-:-:S02]  /*49c0*/  FMUL R5, R5, 1.4426950216293334961 ;  /* 0x3fb8aa3b05057820 */ /* 0x000fc40000400000 */
[----:B------:R-:W-:Y:S01]  /*49d0*/  F2FP.F16.F32.PACK_AB R10, R72, R38 ;  /* 0x00000026480a723e */ /* 0x000fe200000000ff */
[----:B------:R-:W-:Y:S01]  /*49e0*/  FMUL R106, R106, 1.4426950216293334961 ;  /* 0x3fb8aa3b6a6a7820 */ /* 0x000fe20000400000 */
[----:B0-----:R-:W-:Y:S01]  /*49f0*/  F2FP.F16.F32.PACK_AB R8, R56, R58 ;  /* 0x0000003a3808723e */ /* 0x001fe200000000ff */
[----:B------:R-:W-:Y:S01]  /*4a00*/  FMUL R105, R105, 1.4426950216293334961 ;  /* 0x3fb8aa3b69697820 */ /* 0x000fe20000400000 */
[----:B------:R-:W-:Y:S01]  /*4a10*/  FMUL R32, R32, 1.4426950216293334961 ;  /* 0x3fb8aa3b20207820 */ /* 0x000fe20000400000 */
[----:B-1----:R-:W-:Y:S01]  /*4a20*/  F2FP.F16.F32.PACK_AB R11, R11, R36 ;  /* 0x000000240b0b723e */ /* 0x002fe200000000ff */
[----:B------:R-:W-:Y:S01]  /*4a30*/  FMUL R4, R4, 1.4426950216293334961 ;  /* 0x3fb8aa3b04047820 */ /* 0x000fe20000400000 */
[----:B------:R-:W-:Y:S01]  /*4a40*/  MUFU.EX2 R6, R5 ;  /* 0x0000000500067308 */ /* 0x000fe20000000800 */
[----:B------:R-:W-:Y:S01]  /*4a50*/  FMUL R7, R7, 1.4426950216293334961 ;  /* 0x3fb8aa3b07077820 */ /* 0x000fe20000400000 */
[----:B------:R-:W-:Y:S01]  /*4a60*/  FMUL R35, R35, 1.4426950216293334961 ;  /* 0x3fb8aa3b23237820 */ /* 0x000fe20000400000 */
[----:B------:R-:W-:Y:S01]  /*4a70*/  FMUL R34, R34, 1.4426950216293334961 ;  /* 0x3fb8aa3b22227820 */ /* 0x000fe20000400000 */
[----:B------:R-:W-:Y:S01]  /*4a80*/  IMAD.MOV.U32 R39, RZ, RZ, R120 ;  /* 0x000000ffff277224 */ /* 0x000fe200078e0078 */
[----:B------:R-:W0:Y:S03]  /*4a90*/  LDSM.16.M88.4 R48, [R0+UR8+0x10400] ;  /* 0x010400080030783b */ /* 0x000e260008000200 */
[----:B------:R-:W-:Y:S08]  /*4aa0*/  MUFU.EX2 R106, R106 ;  /* 0x0000006a006a7308 */ /* 0x000ff00000000800 */
[----:B------:R-:W1:Y:S08]  /*4ab0*/  MUFU.EX2 R112, R32 ;  /* 0x0000002000707308 */ /* 0x000e700000000800 */
[----:B------:R-:W-:Y:S08]  /*4ac0*/  MUFU.EX2 R114, R4 ;  /* 0x0000000400727308 */ /* 0x000ff00000000800 */
[----:B------:R-:W-:Y:S08]  /*4ad0*/  MUFU.EX2 R105, R105 ;  /* 0x0000006900697308 */ /* 0x000ff00000000800 */
[----:B------:R-:W0:Y:S08]  /*4ae0*/  MUFU.EX2 R107, R7 ;  /* 0x00000007006b7308 */ /* 0x000e300000000800 */
[----:B------:R0:W-:Y:S01]  /*4af0*/  MUFU.EX2 R33, R35 ;  /* 0x0000002300217308 */ /* 0x0001e20000000800 */
[----:B-1----:R-:W-:Y:S01]  /*4b00*/  F2FP.F16.F32.PACK_AB R120, R112, R106 ;  /* 0x0000006a7078723e */ /* 0x002fe200000000ff */
[----:B0-----:R-:W-:Y:S01]  /*4b10*/  IMAD.MOV.U32 R35, RZ, RZ, R121 ;  /* 0x000000ffff237224 */ /* 0x001fe200078e0079 */
[----:B------:R-:W-:Y:S01]  /*4b20*/  F2FP.F16.F32.PACK_AB R121, R107, R105 ;  /* 0x000000696b79723e */ /* 0x000fe200000000ff */
[C---:B--2---:R-:W-:Y:S01]  /*4b30*/  FMUL R18, R124.reuse, R75 ;  /* 0x0000004b7c127220 */ /* 0x044fe20000400000 */
[----:B---3--:R-:W-:-:S02]  /*4b40*/  FMUL R19, R124, R74 ;  /* 0x0000004a7c137220 */ /* 0x008fc40000400000 */
[----:B------:R-:W0:Y:S01]  /*4b50*/  LDSM.16.M88.4 R72, [R0+UR8+0x10c00] ;  /* 0x010c00080048783b */ /* 0x000e220008000200 */
[C---:B----4-:R-:W-:Y:S01]  /*4b60*/  FMUL R16, R125.reuse, R16 ;  /* 0x000000107d107220 */ /* 0x050fe20000400000 */
[C---:B------:R-:W-:Y:S01]  /*4b70*/  FMUL R17, R125.reuse, R88 ;  /* 0x000000587d117220 */ /* 0x040fe20000400000 */
[C---:B------:R-:W-:Y:S01]  /*4b80*/  FMUL R28, R125.reuse, R59 ;  /* 0x0000003b7d1c7220 */ /* 0x040fe20000400000 */
[C---:B------:R-:W-:Y:S01]  /*4b90*/  FMUL R29, R125.reuse, R57 ;  /* 0x000000397d1d7220 */ /* 0x040fe20000400000 */
[C---:B------:R-:W-:Y:S01]  /*4ba0*/  FMUL R30, R124.reuse, R37 ;  /* 0x000000257c1e7220 */ /* 0x040fe20000400000 */
[C---:B------:R-:W-:Y:S01]  /*4bb0*/  FMUL R31, R124.reuse, R31 ;  /* 0x0000001f7c1f7220 */ /* 0x040fe20000400000 */
[C---:B------:R-:W-:Y:S01]  /*4bc0*/  FMUL R20, R125.reuse, R20 ;  /* 0x000000147d147220 */ /* 0x040fe20000400000 */
[C---:B------:R-:W-:Y:S01]  /*4bd0*/  FMUL R21, R125.reuse, R21 ;  /* 0x000000157d157220 */ /* 0x040fe20000400000 */
[----:B------:R-:W-:Y:S01]  /*4be0*/  HMMA.16816.F32 R16, R8, R12, R16 ;  /* 0x0000000c0810723c */ /* 0x000fe20000001810 */
[----:B------:R1:W2:Y:S01]  /*4bf0*/  MUFU.EX2 R13, R34 ;  /* 0x00000022000d7308 */ /* 0x0002a20000000800 */
[C---:B------:R-:W-:Y:S01]  /*4c00*/  FMUL R22, R124.reuse, R22 ;  /* 0x000000167c167220 */ /* 0x040fe20000400000 */
[C---:B------:R-:W-:Y:S01]  /*4c10*/  FMUL R23, R124.reuse, R23 ;  /* 0x000000177c177220 */ /* 0x040fe20000400000 */
[C---:B------:R-:W-:Y:S01]  /*4c20*/  FMUL R24, R125.reuse, R24 ;  /* 0x000000187d187220 */ /* 0x040fe20000400000 */
[----:B------:R-:W-:Y:S01]  /*4c30*/  FMUL R25, R125, R25 ;  /* 0x000000197d197220 */ /* 0x000fe20000400000 */
[C---:B------:R-:W-:Y:S01]  /*4c40*/  FMUL R26, R124.reuse, R26 ;  /* 0x0000001a7c1a7220 */ /* 0x040fe20000400000 */
[----:B------:R-:W-:Y:S01]  /*4c50*/  FMUL R27, R124, R27 ;  /* 0x0000001b7c1b7220 */ /* 0x000fe20000400000 */
[----:B------:R-:W-:Y:S01]  /*4c60*/  IMAD.MOV.U32 R32, RZ, RZ, R58 ;  /* 0x000000ffff207224 */ /* 0x000fe200078e003a */
[----:B------:R-:W-:Y:S01]  /*4c70*/  LDSM.16.M88.4 R88, [R0+UR8+0x11800] ;  /* 0x011800080058783b */ /* 0x000fe20008000200 */
[----:B-1----:R-:W-:-:S04]  /*4c80*/  MOV R34, R6 ;  /* 0x0000000600227202 */ /* 0x002fc80000000f00 */
[----:B------:R-:W-:Y:S02]  /*4c90*/  F2FP.F16.F32.PACK_AB R122, R34, R114 ;  /* 0x00000072227a723e */ /* 0x000fe400000000ff */
[----:B--2---:R-:W-:-:S07]  /*4ca0*/  F2FP.F16.F32.PACK_AB R123, R13, R33 ;  /* 0x000000210d7b723e */ /* 0x004fce00000000ff */
[----:B------:R-:W-:Y:S01]  /*4cb0*/  HMMA.16816.F32 R4, R120, R14, R16 ;  /* 0x0000000e7804723c */ /* 0x000fe20000001810 */
[----:B------:R-:W2:Y:S04]  /*4cc0*/  LDL.LU R16, [R1] ;  /* 0x0000000001107983 */ /* 0x000ea80000300800 */
[----:B------:R-:W3:Y:S04]  /*4cd0*/  LDL.LU R17, [R1+0x4] ;  /* 0x0000040001117983 */ /* 0x000ee80000300800 */
[----:B------:R-:W4:Y:S04]  /*4ce0*/  LDL.LU R18, [R1+0x8] ;  /* 0x0000080001127983 */ /* 0x000f280000300800 */
[----:B------:R-:W4:Y:S01]  /*4cf0*/  LDL.LU R19, [R1+0xc] ;  /* 0x00000c0001137983 */ /* 0x000f220000300800 */
[----:B------:R-:W-:Y:S01]  /*4d00*/  HMMA.16816.F32 R28, R8, R48, R28 ;  /* 0x00000030081c723c */ /* 0x000fe2000000181c */
[----:B------:R-:W-:Y:S01]  /*4d10*/  IMAD.MOV.U32 R12, RZ, RZ, R36 ;  /* 0x000000ffff0c7224 */ /* 0x000fe200078e0024 */
[----:B------:R-:W-:Y:S01]  /*4d20*/  MOV R15, R81 ;  /* 0x00000051000f7202 */ /* 0x000fe20000000f00 */
[----:B------:R-:W-:-:S02]  /*4d30*/  IMAD.MOV.U32 R36, RZ, RZ, R83 ;  /* 0x000000ffff247224 */ /* 0x000fc400078e0053 */
[----:B------:R-:W-:-:S15]  /*4d40*/  IMAD.MOV.U32 R37, RZ, RZ, R82 ;  /* 0x000000ffff257224 */ /* 0x000fde00078e0052 */
[----:B------:R-:W-:Y:S01]  /*4d50*/  HMMA.16816.F32 R48, R120, R50, R28 ;  /* 0x000000327830723c */ /* 0x000fe2000000181c */
[----:B------:R-:W-:Y:S02]  /*4d60*/  IMAD.MOV.U32 R31, RZ, RZ, R80 ;  /* 0x000000ffff1f7224 */ /* 0x000fe400078e0050 */
[----:B------:R-:W1:Y:S05]  /*4d70*/  LDSM.16.M88.4 R80, [R0+UR8+0x11400] ;  /* 0x011400080050783b */ /* 0x000e6a0008000200 */
[C---:B------:R-:W-:Y:S01]  /*4d80*/  HMMA.16816.F32 R20, R8.reuse, R64, R20 ;  /* 0x000000400814723c */ /* 0x040fe20000001814 */
[----:B------:R-:W-:Y:S02]  /*4d90*/  IMAD.MOV.U32 R14, RZ, RZ, R56 ;  /* 0x000000ffff0e7224 */ /* 0x000fe400078e0038 */
[----:B------:R-:W-:Y:S05]  /*4da0*/  LDSM.16.M88.4 R56, [R0+UR8+0x11000] ;  /* 0x011000080038783b */ /* 0x000fea0008000200 */
[----:B0-----:R-:W-:-:S12]  /*4db0*/  HMMA.16816.F32 R24, R8, R72, R24 ;  /* 0x000000480818723c */ /* 0x001fd80000001818 */
[----:B------:R-:W-:Y:S01]  /*4dc0*/  HMMA.16816.F32 R64, R120, R66, R20 ;  /* 0x000000427840723c */ /* 0x000fe20000001814 */
[C---:B------:R-:W-:Y:S01]  /*4dd0*/  FMUL R20, R125.reuse, R40 ;  /* 0x000000287d147220 */ /* 0x040fe20000400000 */
[----:B------:R-:W-:Y:S01]  /*4de0*/  FMUL R21, R125, R41 ;  /* 0x000000297d157220 */ /* 0x000fe20000400000 */
[C---:B------:R-:W-:Y:S01]  /*4df0*/  FMUL R22, R124.reuse, R42 ;  /* 0x0000002a7c167220 */ /* 0x040fe20000400000 */
[----:B------:R-:W-:Y:S01]  /*4e00*/  FMUL R23, R124, R43 ;  /* 0x0000002b7c177220 */ /* 0x000fe20000400000 */
[----:B------:R-:W-:Y:S01]  /*4e10*/  IMAD.MOV.U32 R28, RZ, RZ, R35 ;  /* 0x000000ffff1c7224 */ /* 0x000fe200078e0023 */
[----:B------:R-:W0:Y:S05]  /*4e20*/  LDSM.16.M88.4 R40, [R0+UR8+0x11c00] ;  /* 0x011c00080028783b */ /* 0x000e2a0008000200 */
[----:B-1----:R-:W-:Y:S01]  /*4e30*/  HMMA.16816.F32 R20, R8, R80, R20 ;  /* 0x000000500814723c */ /* 0x002fe20000001814 */
[----:B------:R-:W-:-:S07]  /*4e40*/  IMAD.MOV.U32 R35, RZ, RZ, R39 ;  /* 0x000000ffff237224 */ /* 0x000fce00078e0027 */
[C---:B------:R-:W-:Y:S01]  /*4e50*/  HMMA.16816.F32 R72, R120.reuse, R74, R24 ;  /* 0x0000004a7848723c */ /* 0x040fe20000001818 */
[----:B------:R-:W-:Y:S01]  /*4e60*/  MOV R27, R33 ;  /* 0x00000021001b7202 */ /* 0x000fe20000000f00 */
[----:B------:R-:W-:Y:S01]  /*4e70*/  IMAD.MOV.U32 R33, RZ, RZ, R38 ;  /* 0x000000ffff217224 */ /* 0x000fe200078e0026 */
[----:B------:R-:W-:Y:S01]  /*4e80*/  MOV R25, R36 ;  /* 0x0000002400197202 */ /* 0x000fe20000000f00 */
[----:B------:R-:W-:Y:S02]  /*4e90*/  IMAD.MOV.U32 R24, RZ, RZ, R37 ;  /* 0x000000ffff187224 */ /* 0x000fe400078e0025 */
[----:B------:R-:W1:Y:S06]  /*4ea0*/  LDSM.16.M88.4 R36, [R0+UR8+0x12800] ;  /* 0x012800080024783b */ /* 0x000e6c0008000200 */
[----:B------:R-:W-:Y:S01]  /*4eb0*/  HMMA.16816.F32 R80, R120, R82, R20 ;  /* 0x000000527850723c */ /* 0x000fe20000001814 */
[----:B------:R-:W1:Y:S01]  /*4ec0*/  LDSM.16.M88.4 R20, [R0+UR8+0x12000] ;  /* 0x012000080014783b */ /* 0x000e620008000200 */
[C---:B------:R-:W-:Y:S01]  /*4ed0*/  FMUL R52, R125.reuse, R52 ;  /* 0x000000347d347220 */ /* 0x040fe20000400000 */
        /* <DEDUP_REMOVED lines=8> */
[----:B------:R-:W-:Y:S01]  /*4f60*/  FMUL R77, R125, R77 ;  /* 0x0000004d7d4d7220 */ /* 0x000fe20000400000 */
[C---:B------:R-:W-:Y:S01]  /*4f70*/  FMUL R78, R124.reuse, R78 ;  /* 0x0000004e7c4e7220 */ /* 0x040fe20000400000 */
[----:B------:R-:W-:Y:S01]  /*4f80*/  FMUL R79, R124, R79 ;  /* 0x0000004f7c4f7220 */ /* 0x000fe20000400000 */
[----:B------:R-:W-:-:S02]  /*4f90*/  IMAD.MOV.U32 R26, RZ, RZ, R32 ;  /* 0x000000ffff1a7224 */ /* 0x000fc400078e0020 */
[----:B------:R-:W-:Y:S01]  /*4fa0*/  IMAD.MOV.U32 R32, RZ, RZ, R12 ;  /* 0x000000ffff207224 */ /* 0x000fe200078e000c */
[----:B0-----:R-:W-:Y:S01]  /*4fb0*/  HMMA.16816.F32 R52, R8, R40, R52 ;  /* 0x000000280834723c */ /* 0x001fe20000001834 */
[----:B------:R-:W-:Y:S02]  /*4fc0*/  IMAD.MOV.U32 R41, RZ, RZ, R35 ;  /* 0x000000ffff297224 */ /* 0x000fe400078e0023 */
[----:B------:R-:W-:-:S05]  /*4fd0*/  FMUL R12, R125, R44 ;  /* 0x0000002c7d0c7220 */ /* 0x000fca0000400000 */
[----:B-1----:R-:W-:Y:S01]  /*4fe0*/  HMMA.16816.F32 R76, R8, R36, R76 ;  /* 0x00000024084c723c */ /* 0x002fe2000000184c */
[----:B------:R-:W-:-:S07]  /*4ff0*/  IMAD.MOV.U32 R37, RZ, RZ, R34 ;  /* 0x000000ffff257224 */ /* 0x000fce00078e0022 */
[----:B------:R-:W-:Y:S01]  /*5000*/  HMMA.16816.F32 R60, R8, R20, R60 ;  /* 0x00000014083c723c */ /* 0x000fe2000000183c */
[----:B------:R-:W-:Y:S02]  /*5010*/  IMAD.MOV.U32 R20, RZ, RZ, R33 ;  /* 0x000000ffff147224 */ /* 0x000fe400078e0021 */
[----:B------:R-:W-:Y:S02]  /*5020*/  IMAD.MOV.U32 R21, RZ, RZ, R32 ;  /* 0x000000ffff157224 */ /* 0x000fe400078e0020 */
[----:B------:R-:W0:Y:S01]  /*5030*/  LDSM.16.M88.4 R32, [R0+UR8+0x13000] ;  /* 0x013000080020783b */ /* 0x000e220008000200 */
[----:B------:R-:W-:Y:S02]  /*5040*/  IMAD.MOV.U32 R30, RZ, RZ, R14 ;  /* 0x000000ffff1e7224 */ /* 0x000fe400078e000e */
[C---:B------:R-:W-:Y:S01]  /*5050*/  FMUL R14, R124.reuse, R46 ;  /* 0x0000002e7c0e7220 */ /* 0x040fe20000400000 */
[----:B------:R-:W-:Y:S02]  /*5060*/  IMAD.MOV.U32 R29, RZ, RZ, R15 ;  /* 0x000000ffff1d7224 */ /* 0x000fe400078e000f */
[----:B------:R-:W-:Y:S01]  /*5070*/  FMUL R15, R124, R47 ;  /* 0x0000002f7c0f7220 */ /* 0x000fe20000400000 */
[----:B------:R-:W-:-:S02]  /*5080*/  IMAD.MOV.U32 R44, RZ, RZ, R13 ;  /* 0x000000ffff2c7224 */ /* 0x000fc400078e000d */
[----:B------:R-:W-:-:S07]  /*5090*/  FMUL R13, R125, R45 ;  /* 0x0000002d7d0d7220 */ /* 0x000fce0000400000 */
[----:B------:R-:W-:Y:S01]  /*50a0*/  HMMA.16816.F32 R12, R8, R88, R12 ;  /* 0x00000058080c723c */ /* 0x000fe2000000180c */
        /* <DEDUP_REMOVED lines=8> */
[----:B------:R-:W-:Y:S01]  /*5130*/  MOV R36, R25 ;  /* 0x0000001900247202 */ /* 0x000fe20000000f00 */
[----:B------:R-:W-:-:S02]  /*5140*/  IMAD.MOV.U32 R40, RZ, RZ, R27 ;  /* 0x000000ffff287224 */ /* 0x000fc400078e001b */
[----:B------:R-:W-:Y:S01]  /*5150*/  FMUL R45, R125, R109 ;  /* 0x0000006d7d2d7220 */ /* 0x000fe20000400000 */
[C---:B------:R-:W-:Y:S01]  /*5160*/  FMUL R46, R124.reuse, R110 ;  /* 0x0000006e7c2e7220 */ /* 0x040fe20000400000 */
[----:B------:R-:W-:-:S06]  /*5170*/  FMUL R47, R124, R111 ;  /* 0x0000006f7c2f7220 */ /* 0x000fcc0000400000 */
[----:B------:R-:W-:Y:S01]  /*5180*/  HMMA.16816.F32 R88, R120, R90, R12 ;  /* 0x0000005a7858723c */ /* 0x000fe2000000180c */
[----:B------:R-:W-:Y:S07]  /*5190*/  LDSM.16.M88.4 R12, [R0+UR8+0x12400] ;  /* 0x01240008000c783b */ /* 0x000fee0008000200 */
[----:B0-----:R-:W-:Y:S01]  /*51a0*/  HMMA.16816.F32 R92, R8, R32, R92 ;  /* 0x00000020085c723c */ /* 0x001fe2000000185c */
[----:B------:R-:W-:Y:S01]  /*51b0*/  MOV R33, R26 ;  /* 0x0000001a00217202 */ /* 0x000fe20000000f00 */
        /* <DEDUP_REMOVED lines=8> */
[C---:B--2---:R-:W-:Y:S01]  /*5240*/  FMUL R16, R125.reuse, R16 ;  /* 0x000000107d107220 */ /* 0x044fe20000400000 */
[----:B---3--:R-:W-:Y:S01]  /*5250*/  FMUL R17, R125, R17 ;  /* 0x000000117d117220 */ /* 0x008fe20000400000 */
[C---:B----4-:R-:W-:Y:S01]  /*5260*/  FMUL R18, R124.reuse, R18 ;  /* 0x000000127c127220 */ /* 0x050fe20000400000 */
[----:B------:R-:W-:-:S07]  /*5270*/  FMUL R19, R124, R19 ;  /* 0x000000137c137220 */ /* 0x000fce0000400000 */
[----:B------:R-:W-:-:S15]  /*5280*/  HMMA.16816.F32 R16, R8, R56, R16 ;  /* 0x000000380810723c */ /* 0x000fde0000001810 */
[----:B------:R-:W-:-:S05]  /*5290*/  NOP ;  /* 0x0000000000007918 */ /* 0x000fca0000000000 */
[----:B------:R-:W-:Y:S01]  /*52a0*/  HMMA.16816.F32 R56, R120, R58, R16 ;  /* 0x0000003a7838723c */ /* 0x000fe20000001810 */
[----:B------:R-:W0:Y:S07]  /*52b0*/  LDSM.16.M88.4 R16, [R0+UR8+0x12c00] ;  /* 0x012c00080010783b */ /* 0x000e2e0008000200 */
[C---:B0-----:R-:W-:Y:S01]  /*52c0*/  HMMA.16816.F32 R84, R8.reuse, R16, R84 ;  /* 0x000000100854723c */ /* 0x041fe20000001854 */
[----:B------:R-:W-:Y:S02]  /*52d0*/  IMAD.MOV.U32 R17, RZ, RZ, R44 ;  /* 0x000000ffff117224 */ /* 0x000fe400078e002c */
[----:B------:R-:W-:Y:S01]  /*52e0*/  FMUL R44, R125, R108 ;  /* 0x0000006c7d2c7220 */ /* 0x000fe20000400000 */
[----:B------:R-:W-:Y:S01]  /*52f0*/  IMAD.MOV.U32 R16, RZ, RZ, R24 ;  /* 0x000000ffff107224 */ /* 0x000fe200078e0018 */
[----:B------:R-:W0:Y:S04]  /*5300*/  LDSM.16.M88.4 R108, [R0+UR8+0x13800] ;  /* 0x01380008006c783b */ /* 0x000e280008000200 */
[----:B------:R-:W1:Y:S01]  /*5310*/  LDSM.16.M88.4 R24, [R0+UR8+0x13400] ;  /* 0x013400080018783b */ /* 0x000e620008000200 */
[----:B------:R-:W-:Y:S01]  /*5320*/  HMMA.16816.F32 R68, R8, R12, R68 ;  /* 0x0000000c0844723c */ /* 0x000fe20000001844 */
[----:B------:R-:W-:-:S02]  /*5330*/  IMAD.MOV.U32 R13, RZ, RZ, R28 ;  /* 0x000000ffff0d7224 */ /* 0x000fc400078e001c */
[----:B------:R-:W-:-:S05]  /*5340*/  FADD R12, R97, -R3 ;  /* 0x80000003610c7221 */ /* 0x000fca0000000000 */
[----:B0-----:R-:W-:Y:S01]  /*5350*/  HMMA.16816.F32 R44, R8, R108, R44 ;  /* 0x0000006c082c723c */ /* 0x001fe2000000182c */
[----:B------:R-:W-:-:S07]  /*5360*/  MOV R109, R31 ;  /* 0x0000001f006d7202 */ /* 0x000fce0000000f00 */
[----:B-1----:R-:W-:Y:S01]  /*5370*/  HMMA.16816.F32 R100, R8, R24, R100 ;  /* 0x000000180864723c */ /* 0x002fe20000001864 */
[----:B------:R-:W-:Y:S02]  /*5380*/  IMAD.MOV.U32 R24, RZ, RZ, R29 ;  /* 0x000000ffff187224 */ /* 0x000fe400078e001d */
[----:B------:R-:W-:Y:S02]  /*5390*/  IMAD.MOV.U32 R25, RZ, RZ, R30 ;  /* 0x000000ffff197224 */ /* 0x000fe400078e001e */
[----:B------:R0:W1:Y:S01]  /*53a0*/  LDSM.16.M88.4 R28, [R0+UR8+0x13c00] ;  /* 0x013c0008001c783b */ /* 0x0000620008000200 */
[----:B------:R-:W-:Y:S01]  /*53b0*/  FMUL R12, R12, 1.4426950216293334961 ;  /* 0x3fb8aa3b0c0c7820 */ /* 0x000fe20000400000 */
[C---:B------:R-:W-:Y:S01]  /*53c0*/  FMUL R116, R125.reuse, R116 ;  /* 0x000000747d747220 */ /* 0x040fe20000400000 */
[----:B------:R-:W-:Y:S01]  /*53d0*/  FMUL R117, R125, R117 ;  /* 0x000000757d757220 */ /* 0x000fe20000400000 */
[C---:B------:R-:W-:Y:S01]  /*53e0*/  FMUL R118, R124.reuse, R118 ;  /* 0x000000767c767220 */ /* 0x040fe20000400000 */
[----:B------:R2:W-:Y:S01]  /*53f0*/  MUFU.EX2 R32, R12 ;  /* 0x0000000c00207308 */ /* 0x0005e20000000800 */
[----:B------:R-:W-:Y:S01]  /*5400*/  FMUL R119, R124, R119 ;  /* 0x000000777c777220 */ /* 0x000fe20000400000 */
[--C-:B------:R-:W-:Y:S01]  /*5410*/  FADD R104, R104, -R3.reuse ;  /* 0x8000000368687221 */ /* 0x100fe20000000000 */
[----:B0-----:R-:W-:Y:S01]  /*5420*/  LOP3.LUT R0, R0, 0x40, RZ, 0x3c, !PT ;  /* 0x0000004000007812 */ /* 0x001fe200078e3cff */
[----:B--2---:R-:W-:-:S02]  /*5430*/  FADD R12, R109, -R3 ;  /* 0x800000036d0c7221 */ /* 0x004fc40000000000 */
[----:B------:R-:W-:Y:S02]  /*5440*/  FMUL R104, R104, 1.4426950216293334961 ;  /* 0x3fb8aa3b68687820 */ /* 0x000fe40000400000 */
[----:B------:R-:W-:Y:S01]  /*5450*/  FMUL R12, R12, 1.4426950216293334961 ;  /* 0x3fb8aa3b0c0c7820 */ /* 0x000fe20000400000 */
[----:B------:R-:W-:Y:S03]  /*5460*/  HMMA.16816.F32 R68, R120, R14, R68 ;  /* 0x0000000e7844723c */ /* 0x000fe60000001844 */
[----:B------:R0:W2:Y:S01]  /*5470*/  MUFU.EX2 R15, R12 ;  /* 0x0000000c000f7308 */ /* 0x0000a20000000800 */
[----:B------:R-:W-:-:S04]  /*5480*/  FADD R13, R13, -R3 ;  /* 0x800000030d0d7221 */ /* 0x000fc80000000000 */
[----:B------:R-:W-:Y:S01]  /*5490*/  HMMA.16816.F32 R84, R120, R18, R84 ;  /* 0x000000127854723c */ /* 0x000fe20000001854 */
[--C-:B0-----:R-:W-:Y:S01]  /*54a0*/  FADD R12, R16, -R2.reuse ;  /* 0x80000002100c7221 */ /* 0x101fe20000000000 */
[----:B------:R-:W-:-:S06]  /*54b0*/  FADD R96, R96, -R2 ;  /* 0x8000000260607221 */ /* 0x000fcc0000000000 */
[----:B-1----:R-:W-:Y:S01]  /*54c0*/  HMMA.16816.F32 R8, R8, R28, R116 ;  /* 0x0000001c0808723c */ /* 0x002fe20000001874 */
[----:B------:R0:W-:Y:S01]  /*54d0*/  MUFU.EX2 R28, R104 ;  /* 0x00000068001c7308 */ /* 0x0001e20000000800 */
[----:B------:R-:W-:Y:S01]  /*54e0*/  FMUL R13, R13, 1.4426950216293334961 ;  /* 0x3fb8aa3b0d0d7820 */ /* 0x000fe20000400000 */
[----:B0-----:R-:W-:Y:S02]  /*54f0*/  IMAD.MOV.U32 R104, RZ, RZ, R17 ;  /* 0x000000ffff687224 */ /* 0x001fe400078e0011 */
[----:B------:R-:W0:Y:S01]  /*5500*/  LDSM.16.M88.4 R16, [R0+UR8+0x10000] ;  /* 0x010000080010783b */ /* 0x000e220008000200 */
[----:B------:R-:W-:Y:S01]  /*5510*/  FMUL R96, R96, 1.4426950216293334961 ;  /* 0x3fb8aa3b60607820 */ /* 0x000fe20000400000 */
[--C-:B------:R-:W-:Y:S01]  /*5520*/  FADD R98, R98, -R2.reuse ;  /* 0x8000000262627221 */ /* 0x100fe20000000000 */
[----:B------:R-:W-:Y:S01]  /*5530*/  FADD R99, R99, -R2 ;  /* 0x8000000263637221 */ /* 0x000fe20000000000 */
[----:B------:R-:W1:Y:S01]  /*5540*/  MUFU.EX2 R14, R13 ;  /* 0x0000000d000e7308 */ /* 0x000e620000000800 */
[----:B------:R-:W-:Y:S01]  /*5550*/  FMUL R12, R12, 1.4426950216293334961 ;  /* 0x3fb8aa3b0c0c7820 */ /* 0x000fe20000400000 */
[----:B------:R-:W-:Y:S01]  /*5560*/  FMUL R98, R98, 1.4426950216293334961 ;  /* 0x3fb8aa3b62627820 */ /* 0x000fe20000400000 */
[----:B------:R-:W-:Y:S01]  /*5570*/  FMUL R99, R99, 1.4426950216293334961 ;  /* 0x3fb8aa3b63637820 */ /* 0x000fe20000400000 */
[----:B------:R3:W-:Y:S04]  /*5580*/  STL [R1+0x190], R125 ;  /* 0x0001907d01007387 */ /* 0x0007e80000100800 */
[----:B------:R-:W4:Y:S01]  /*5590*/  MUFU.EX2 R13, R96 ;  /* 0x00000060000d7308 */ /* 0x000f220000000800 */
[----:B------:R-:W-:-:S02]  /*55a0*/  IMAD.MOV.U32 R108, RZ, RZ, R24 ;  /* 0x000000ffff6c7224 */ /* 0x000fc400078e0018 */
[----:B------:R-:W-:-:S05]  /*55b0*/  IMAD.MOV.U32 R109, RZ, RZ, R25 ;  /* 0x000000ffff6d7224 */ /* 0x000fca00078e0019 */
[----:B------:R-:W-:Y:S08]  /*55c0*/  MUFU.EX2 R24, R12 ;  /* 0x0000000c00187308 */ /* 0x000ff00000000800 */
[----:B------:R1:W-:Y:S08]  /*55d0*/  MUFU.EX2 R97, R98 ;  /* 0x0000006200617308 */ /* 0x0003f00000000800 */
[----:B---3--:R-:W3:Y:S01]  /*55e0*/  MUFU.EX2 R125, R99 ;  /* 0x00000063007d7308 */ /* 0x008ee20000000800 */
[----:B------:R-:W-:Y:S01]  /*55f0*/  HMMA.16816.F32 R52, R120, R42, R52 ;  /* 0x0000002a7834723c */ /* 0x000fe20000001834 */
[----:B-1----:R-:W-:Y:S01]  /*5600*/  IMAD.MOV.U32 R98, RZ, RZ, R108 ;  /* 0x000000ffff627224 */ /* 0x002fe200078e006c */
[----:B------:R-:W-:-:S02]  /*5610*/  MOV R42, R109 ;  /* 0x0000006d002a7202 */ /* 0x000fc40000000f00 */
[----:B--2---:R-:W-:-:S04]  /*5620*/  MOV R96, R15 ;  /* 0x0000000f00607202 */ /* 0x004fc80000000f00 */
[C---:B------:R-:W-:Y:S01]  /*5630*/  HMMA.16816.F32 R108, R120.reuse, R110, R44 ;  /* 0x0000006e786c723c */ /* 0x040fe2000000182c */
[----:B------:R-:W-:Y:S02]  /*5640*/  IMAD.MOV.U32 R45, RZ, RZ, R14 ;  /* 0x000000ffff2d7224 */ /* 0x000fe400078e000e */
[----:B----4-:R-:W-:Y:S01]  /*5650*/  IMAD.MOV.U32 R47, RZ, RZ, R13 ;  /* 0x000000ffff2f7224 */ /* 0x010fe200078e000d */
[----:B------:R-:W-:Y:S02]  /*5660*/  F2FP.F16.F32.PACK_AB R118, R28, R96 ;  /* 0x000000601c76723e */ /* 0x000fe400000000ff */
[----:B---3--:R-:W-:Y:S02]  /*5670*/  F2FP.F16.F32.PACK_AB R119, R125, R97 ;  /* 0x000000617d77723e */ /* 0x008fe400000000ff */
[----:B------:R-:W-:Y:S01]  /*5680*/  HMMA.16816.F32 R100, R120, R26, R100 ;  /* 0x0000001a7864723c */ /* 0x000fe20000001864 */
[----:B------:R-:W-:Y:S01]  /*5690*/  F2FP.F16.F32.PACK_AB R116, R45, R32 ;  /* 0x000000202d74723e */ /* 0x000fe200000000ff */
[----:B0-----:R-:W-:Y:S01]  /*56a0*/  IMAD.MOV.U32 R25, RZ, RZ, R18 ;  /* 0x000000ffff197224 */ /* 0x001fe200078e0012 */
[----:B------:R-:W-:Y:S01]  /*56b0*/  F2FP.F16.F32.PACK_AB R117, R24, R47 ;  /* 0x0000002f1875723e */ /* 0x000fe200000000ff */
[----:B------:R-:W-:Y:S01]  /*56c0*/  IMAD.MOV.U32 R26, RZ, RZ, R19 ;  /* 0x000000ffff1a7224 */ /* 0x000fe200078e0013 */
[----:B------:R-:W-:Y:S01]  /*56d0*/  MOV R46, R36 ;  /* 0x00000024002e7202 */ /* 0x000fe20000000f00 */
[----:B------:R-:W-:Y:S01]  /*56e0*/  IMAD.MOV.U32 R43, RZ, RZ, R33 ;  /* 0x000000ffff2b7224 */ /* 0x000fe200078e0021 */
[----:B------:R-:W-:Y:S01]  /*56f0*/  LDSM.16.M88.4 R12, [R0+UR8+0x11000] ;  /* 0x01100008000c783b */ /* 0x000fe20008000200 */
[----:B------:R-:W-:-:S02]  /*5700*/  IMAD.MOV.U32 R33, RZ, RZ, R37 ;  /* 0x000000ffff217224 */ /* 0x000fc400078e0025 */
[----:B------:R-:W-:Y:S01]  /*5710*/  HMMA.16816.F32 R4, R116, R16, R4 ;  /* 0x000000107404723c */ /* 0x000fe20000001804 */
[----:B------:R-:W0:Y:S01]  /*5720*/  LDSM.16.M88.4 R16, [R0+UR8+0x10400] ;  /* 0x010400080010783b */ /* 0x000e220008000200 */
[----:B------:R-:W-:Y:S02]  /*5730*/  IMAD.MOV.U32 R36, RZ, RZ, R20 ;  /* 0x000000ffff247224 */ /* 0x000fe400078e0014 */
[----:B------:R-:W-:-:S04]  /*5740*/  IMAD.MOV.U32 R37, RZ, RZ, R21 ;  /* 0x000000ffff257224 */ /* 0x000fc800078e0015 */
[C---:B------:R-:W-:Y:S01]  /*5750*/  HMMA.16816.F32 R60, R120.reuse, R22, R60 ;  /* 0x00000016783c723c */ /* 0x040fe2000000183c */
[----:B------:R-:W1:Y:S07]  /*5760*/  LDSM.16.M88.4 R20, [R0+UR8+0x10800] ;  /* 0x010800080014783b */ /* 0x000e6e0008000200 */
[C---:B------:R-:W-:Y:S08]  /*5770*/  HMMA.16816.F32 R76, R120.reuse, R38, R76 ;  /* 0x00000026784c723c */ /* 0x040ff0000000184c */
[C---:B------:R-:W-:Y:S08]  /*5780*/  HMMA.16816.F32 R92, R120.reuse, R34, R92 ;  /* 0x00000022785c723c */ /* 0x040ff0000000185c */
[----:B------:R-:W-:Y:S01]  /*5790*/  HMMA.16816.F32 R120, R120, R30, R8 ;  /* 0x0000001e7878723c */ /* 0x000fe20000001808 */
[----:B------:R-:W-:Y:S01]  /*57a0*/  LDSM.16.M88.4 R8, [R0+UR8+0x10c00] ;  /* 0x010c00080008783b */ /* 0x000fe20008000200 */
[----:B0-----:R-:W-:Y:S01]  /*57b0*/  MOV R30, R18 ;  /* 0x00000012001e7202 */ /* 0x001fe20000000f00 */
[----:B------:R-:W-:-:S05]  /*57c0*/  IMAD.MOV.U32 R99, RZ, RZ, R19 ;  /* 0x000000ffff637224 */ /* 0x000fca00078e0013 */
[----:B------:R-:W-:Y:S01]  /*57d0*/  HMMA.16816.F32 R16, R116, R16, R48 ;  /* 0x000000107410723c */ /* 0x000fe20000001830 */
[----:B------:R-:W0:Y:S01]  /*57e0*/  LDSM.16.M88.4 R48, [R0+UR8+0x11c00] ;  /* 0x011c00080030783b */ /* 0x000e220008000200 */
[----:B-1----:R-:W-:Y:S02]  /*57f0*/  IMAD.MOV.U32 R29, RZ, RZ, R22 ;  /* 0x000000ffff1d7224 */ /* 0x002fe400078e0016 */
[----:B------:R-:W-:-:S04]  /*5800*/  IMAD.MOV.U32 R27, RZ, RZ, R23 ;  /* 0x000000ffff1b7224 */ /* 0x000fc800078e0017 */
[----:B------:R-:W-:Y:S11]  /*5810*/  HMMA.16816.F32 R20, R116, R20, R64 ;  /* 0x000000147414723c */ /* 0x000ff60000001840 */
[----:B------:R-:W-:Y:S04]  /*5820*/  STL.64 [R1+0x188], R18 ;  /* 0x0001881201007387 */ /* 0x000fe80000100a00 */
[----:B------:R1:W-:Y:S04]  /*5830*/  STL.64 [R1+0x180], R16 ;  /* 0x0001801001007387 */ /* 0x0003e80000100a00 */
[----:B------:R2:W-:Y:S04]  /*5840*/  STL.64 [R1+0x178], R22 ;  /* 0x0001781601007387 */ /* 0x0005e80000100a00 */
[----:B------:R3:W-:Y:S01]  /*5850*/  STL.64 [R1+0x170], R20 ;  /* 0x0001701401007387 */ /* 0x0007e20000100a00 */
[----:B-1----:R-:W-:Y:S01]  /*5860*/  MOV R16, R30 ;  /* 0x0000001e00107202 */ /* 0x002fe20000000f00 */
[----:B------:R-:W-:-:S02]  /*5870*/  IMAD.MOV.U32 R17, RZ, RZ, R28 ;  /* 0x000000ffff117224 */ /* 0x000fc400078e001c */
[----:B--2---:R-:W-:Y:S02]  /*5880*/  IMAD.MOV.U32 R23, RZ, RZ, R29 ;  /* 0x000000ffff177224 */ /* 0x004fe400078e001d */
[C---:B------:R-:W-:Y:S01]  /*5890*/  HMMA.16816.F32 R28, R116.reuse, R12, R56 ;  /* 0x0000000c741c723c */ /* 0x040fe20000001838 */
[----:B------:R-:W-:Y:S01]  /*58a0*/  IMAD.MOV.U32 R12, RZ, RZ, R32 ;  /* 0x000000ffff0c7224 */ /* 0x000fe200078e0020 */
[----:B------:R-:W-:Y:S01]  /*58b0*/  MOV R22, R27 ;  /* 0x0000001b00167202 */ /* 0x000fe20000000f00 */
[----:B---3--:R-:W-:Y:S01]  /*58c0*/  IMAD.MOV.U32 R21, RZ, RZ, R33 ;  /* 0x000000ffff157224 */ /* 0x008fe200078e0021 */
[----:B------:R-:W-:Y:S01]  /*58d0*/  MOV R20, R24 ;  /* 0x0000001800147202 */ /* 0x000fe20000000f00 */
[----:B------:R-:W1:Y:S01]  /*58e0*/  LDSM.16.M88.4 R32, [R0+UR8+0x11400] ;  /* 0x011400080020783b */ /* 0x000e620008000200 */
[----:B------:R-:W-:Y:S02]  /*58f0*/  IMAD.MOV.U32 R19, RZ, RZ, R26 ;  /* 0x000000ffff137224 */ /* 0x000fe400078e001a */
[----:B------:R-:W-:Y:S01]  /*5900*/  IMAD.MOV.U32 R18, RZ, RZ, R25 ;  /* 0x000000ffff127224 */ /* 0x000fe200078e0019 */
[----:B0-----:R-:W-:Y:S01]  /*5910*/  HMMA.16816.F32 R52, R116, R48, R52 ;  /* 0x000000307434723c */ /* 0x001fe20000001834 */
[----:B------:R-:W-:-:S02]  /*5920*/  IMAD.MOV.U32 R66, RZ, RZ, R42 ;  /* 0x000000ffff427224 */ /* 0x000fc400078e002a */
[----:B------:R-:W-:Y:S01]  /*5930*/  FADD R113, R115, R113 ;  /* 0x0000007173717221 */ /* 0x000fe20000000000 */
[----:B------:R-:W-:Y:S01]  /*5940*/  IMAD.MOV.U32 R67, RZ, RZ, R43 ;  /* 0x000000ffff437224 */ /* 0x000fe200078e002b */
[----:B------:R-:W0:Y:S01]  /*5950*/  LDSM.16.M88.4 R56, [R0+UR8+0x12000] ;  /* 0x012000080038783b */ /* 0x000e220008000200 */
[----:B------:R-:W-:Y:S02]  /*5960*/  IMAD.MOV.U32 R13, RZ, RZ, R41 ;  /* 0x000000ffff0d7224 */ /* 0x000fe400078e0029 */
[----:B------:R-:W-:Y:S01]  /*5970*/  HMMA.16816.F32 R24, R116, R8, R72 ;  /* 0x000000087418723c */ /* 0x000fe20000001848 */
[----:B------:R-:W-:-:S07]  /*5980*/  MOV R9, R40 ;  /* 0x0000002800097202 */ /* 0x000fce0000000f00 */
[----:B-1----:R-:W-:Y:S01]  /*5990*/  HMMA.16816.F32 R40, R116, R32, R80 ;  /* 0x000000207428723c */ /* 0x002fe20000001850 */
[----:B------:R-:W2:Y:S04]  /*59a0*/  LDL.LU R33, [R1+0x44] ;  /* 0x0000440001217983 */ /* 0x000ea80000300800 */
[----:B------:R-:W3:Y:S01]  /*59b0*/  LDL.LU R80, [R1+0x40] ;  /* 0x0000400001507983 */ /* 0x000ee20000300800 */
[----:B------:R-:W-:Y:S01]  /*59c0*/  IMAD.MOV.U32 R49, RZ, RZ, R21 ;  /* 0x000000ffff317224 */ /* 0x000fe200078e0015 */
[----:B------:R-:W-:Y:S01]  /*59d0*/  MOV R21, R22 ;  /* 0x0000001600157202 */ /* 0x000fe20000000f00 */
[----:B------:R-:W-:Y:S02]  /*59e0*/  IMAD.MOV.U32 R22, RZ, RZ, R16 ;  /* 0x000000ffff167224 */ /* 0x000fe400078e0010 */
[----:B------:R-:W4:Y:S01]  /*59f0*/  LDL.LU R16, [R1+0x58] ;  /* 0x0000580001107983 */ /* 0x000f220000300800 */
[----:B------:R-:W-:-:S02]  /*5a00*/  IMAD.MOV.U32 R74, RZ, RZ, R36 ;  /* 0x000000ffff4a7224 */ /* 0x000fc400078e0024 */
[----:B------:R-:W-:Y:S01]  /*5a10*/  FADD R8, R67, R66 ;  /* 0x0000004243087221 */ /* 0x000fe20000000000 */
[----:B------:R-:W-:Y:S01]  /*5a20*/  IMAD.MOV.U32 R75, RZ, RZ, R37 ;  /* 0x000000ffff4b7224 */ /* 0x000fe200078e0025 */
[----:B------:R-:W1:Y:S02]  /*5a30*/  LDSM.16.M88.4 R64, [R0+UR8+0x12400] ;  /* 0x012400080040783b */ /* 0x000e640008000200 */
[----:B------:R-:W-:Y:S01]  /*5a40*/  FADD R8, R74, R8 ;  /* 0x000000084a087221 */ /* 0x000fe20000000000 */
[----:B------:R-:W-:Y:S01]  /*5a50*/  FADD R113, R75, R113 ;  /* 0x000000714b717221 */ /* 0x000fe20000000000 */
[----:B------:R-:W-:Y:S04]  /*5a60*/  LDSM.16.M88.4 R36, [R0+UR8+0x11800] ;  /* 0x011800080024783b */ /* 0x000fe80008000200 */
[----:B------:R-:W1:Y:S01]  /*5a70*/  LDSM.16.M88.4 R72, [R0+UR8+0x12800] ;  /* 0x012800080048783b */ /* 0x000e620008000200 */
[----:B------:R-:W-:Y:S01]  /*5a80*/  IMAD.MOV.U32 R81, RZ, RZ, R45 ;  /* 0x000000ffff517224 */ /* 0x000fe200078e002d */
[----:B------:R-:W-:Y:S01]  /*5a90*/  MOV R82, R46 ;  /* 0x0000002e00527202 */ /* 0x000fe20000000f00 */
[----:B------:R-:W-:Y:S01]  /*5aa0*/  IMAD.MOV.U32 R83, RZ, RZ, R47 ;  /* 0x000000ffff537224 */ /* 0x000fe200078e002f */
[----:B0-----:R-:W-:Y:S01]  /*5ab0*/  HMMA.16816.F32 R60, R116, R56, R60 ;  /* 0x00000038743c723c */ /* 0x001fe2000000183c */
[----:B------:R-:W-:Y:S01]  /*5ac0*/  IMAD.MOV.U32 R48, RZ, RZ, R20 ;  /* 0x000000ffff307224 */ /* 0x000fe200078e0014 */
[----:B------:R-:W4:Y:S01]  /*5ad0*/  LDL.LU R32, [R1+0x54] ;  /* 0x0000540001207983 */ /* 0x000f220000300800 */
[----:B------:R-:W-:-:S02]  /*5ae0*/  IMAD.MOV.U32 R20, RZ, RZ, R23 ;  /* 0x000000ffff147224 */ /* 0x000fc400078e0017 */
[----:B------:R-:W-:Y:S02]  /*5af0*/  IMAD.MOV.U32 R57, RZ, RZ, R81 ;  /* 0x000000ffff397224 */ /* 0x000fe400078e0051 */
[----:B------:R-:W-:Y:S02]  /*5b00*/  IMAD.MOV.U32 R56, RZ, RZ, R82 ;  /* 0x000000ffff387224 */ /* 0x000fe400078e0052 */
[----:B------:R-:W-:Y:S01]  /*5b10*/  IMAD.MOV.U32 R23, RZ, RZ, R99 ;  /* 0x000000ffff177224 */ /* 0x000fe200078e0063 */
[----:B-1----:R-:W-:Y:S01]  /*5b20*/  HMMA.16816.F32 R68, R116, R64, R68 ;  /* 0x000000407444723c */ /* 0x002fe20000001844 */
[----:B------:R-:W-:Y:S02]  /*5b30*/  MOV R65, R83 ;  /* 0x0000005300417202 */ /* 0x000fe40000000f00 */
[----:B------:R-:W-:-:S05]  /*5b40*/  MOV R64, R98 ;  /* 0x0000006200407202 */ /* 0x000fca0000000f00 */
[----:B------:R-:W-:Y:S01]  /*5b50*/  HMMA.16816.F32 R76, R116, R72, R76 ;  /* 0x00000048744c723c */ /* 0x000fe2000000184c */
[----:B------:R-:W-:-:S07]  /*5b60*/  IMAD.MOV.U32 R73, RZ, RZ, R9 ;  /* 0x000000ffff497224 */ /* 0x000fce00078e0009 */
[----:B------:R-:W-:Y:S01]  /*5b70*/  HMMA.16816.F32 R44, R116, R36, R88 ;  /* 0x00000024742c723c */ /* 0x000fe20000001858 */
[----:B------:R-:W-:Y:S01]  /*5b80*/  IMAD.MOV.U32 R36, RZ, RZ, R96 ;  /* 0x000000ffff247224 */ /* 0x000fe200078e0060 */
[----:B------:R-:W0:Y:S01]  /*5b90*/  LDSM.16.M88.4 R88, [R0+UR8+0x13000] ;  /* 0x013000080058783b */ /* 0x000e220008000200 */
[----:B------:R-:W-:-:S03]  /*5ba0*/  IMAD.MOV.U32 R37, RZ, RZ, R97 ;  /* 0x000000ffff257224 */ /* 0x000fc600078e0061 */
[----:B------:R-:W1:Y:S02]  /*5bb0*/  LDSM.16.M88.4 R96, [R0+UR8+0x13400] ;  /* 0x013400080060783b */ /* 0x000e640008000200 */
[C---:B0-----:R-:W-:Y:S08]  /*5bc0*/  HMMA.16816.F32 R92, R116.reuse, R88, R92 ;  /* 0x00000058745c723c */ /* 0x041ff0000000185c */
[----:B-1----:R-:W-:Y:S01]  /*5bd0*/  HMMA.16816.F32 R100, R116, R96, R100 ;  /* 0x000000607464723c */ /* 0x002fe20000001864 */
[----:B--2---:R-:W-:Y:S01]  /*5be0*/  FADD R8, R33, R8 ;  /* 0x0000000821087221 */ /* 0x004fe20000000000 */
[----:B---3--:R-:W-:-:S03]  /*5bf0*/  FADD R113, R80, R113 ;  /* 0x0000007150717221 */ /* 0x008fc60000000000 */
[----:B------:R-:W-:Y:S01]  /*5c00*/  FADD R8, R106, R8 ;  /* 0x000000086a087221 */ /* 0x000fe20000000000 */
[----:B------:R-:W-:Y:S01]  /*5c10*/  IMAD.MOV.U32 R33, RZ, RZ, R104 ;  /* 0x000000ffff217224 */ /* 0x000fe200078e0068 */
[----:B------:R-:W0:Y:S01]  /*5c20*/  LDSM.16.M88.4 R80, [R0+UR8+0x12c00] ;  /* 0x012c00080050783b */ /* 0x000e220008000200 */
[----:B------:R-:W-:Y:S01]  /*5c30*/  FADD R113, R105, R113 ;  /* 0x0000007169717221 */ /* 0x000fe20000000000 */
[----:B------:R-:W-:-:S03]  /*5c40*/  FADD R9, R112, R8 ;  /* 0x0000000870097221 */ /* 0x000fc60000000000 */
[----:B------:R-:W-:Y:S01]  /*5c50*/  FADD R8, R107, R113 ;  /* 0x000000716b087221 */ /* 0x000fe20000000000 */
[----:B------:R-:W-:Y:S01]  /*5c60*/  FADD R9, R114, R9 ;  /* 0x0000000972097221 */ /* 0x000fe20000000000 */
[----:B------:R-:W1:Y:S04]  /*5c70*/  LDSM.16.M88.4 R104, [R0+UR8+0x13800] ;  /* 0x013800080068783b */ /* 0x000e680008000200 */
[----:B------:R2:W3:Y:S01]  /*5c80*/  LDSM.16.M88.4 R112, [R0+UR8+0x13c00] ;  /* 0x013c00080070783b */ /* 0x0004e20008000200 */
[----:B------:R-:W-:Y:S01]  /*5c90*/  FADD R9, R49, R9 ;  /* 0x0000000931097221 */ /* 0x000fe20000000000 */
[----:B------:R-:W-:Y:S02]  /*5ca0*/  FADD R8, R73, R8 ;  /* 0x0000000849087221 */ /* 0x000fe40000000000 */
[----:B------:R-:W4:Y:S01]  /*5cb0*/  LDL.LU R49, [R1+0x50] ;  /* 0x0000500001317983 */ /* 0x000f220000300800 */
[----:B--2---:R-:W-:Y:S01]  /*5cc0*/  FADD R0, R64, -R3 ;  /* 0x8000000340007221 */ /* 0x004fe20000000000 */
[----:B------:R-:W-:-:S02]  /*5cd0*/  FADD R8, R33, R8 ;  /* 0x0000000821087221 */ /* 0x000fc40000000000 */
[----:B------:R-:W2:Y:S01]  /*5ce0*/  LDL.LU R33, [R1+0x4c] ;  /* 0x00004c0001217983 */ /* 0x000ea20000300800 */
[C---:B0-----:R-:W-:Y:S08]  /*5cf0*/  HMMA.16816.F32 R84, R116.reuse, R80, R84 ;  /* 0x000000507454723c */ /* 0x041ff00000001854 */
[C---:B-1----:R-:W-:Y:S08]  /*5d00*/  HMMA.16816.F32 R108, R116.reuse, R104, R108 ;  /* 0x00000068746c723c */ /* 0x042ff0000000186c */
[----:B---3--:R-:W-:Y:S01]  /*5d10*/  HMMA.16816.F32 R116, R116, R112, R120 ;  /* 0x000000707474723c */ /* 0x008fe20000001878 */
[----:B------:R-:W-:Y:S01]  /*5d20*/  FMUL R120, R0, 1.4426950216293334961 ;  /* 0x3fb8aa3b00787820 */ /* 0x000fe20000400000 */
[----:B----4-:R-:W-:-:S02]  /*5d30*/  FADD R0, R16, -R3 ;  /* 0x8000000310007221 */ /* 0x010fc40000000000 */
[----:B------:R-:W3:Y:S02]  /*5d40*/  LDL.LU R16, [R1+0x48] ;  /* 0x0000480001107983 */ /* 0x000ee40000300800 */
[----:B------:R-:W-:Y:S01]  /*5d50*/  FMUL R0, R0, 1.4426950216293334961 ;  /* 0x3fb8aa3b00007820 */ /* 0x000fe20000400000 */
[----:B------:R-:W-:Y:S01]  /*5d60*/  FADD R9, R12, R9 ;  /* 0x000000090c097221 */ /* 0x000fe20000000000 */
[--C-:B------:R-:W-:Y:S02]  /*5d70*/  FADD R12, R13, -R3.reuse ;  /* 0x800000030d0c7221 */ /* 0x100fe40000000000 */
[----:B------:R0:W-:Y:S02]  /*5d80*/  MUFU.EX2 R13, R0 ;  /* 0x00000000000d7308 */ /* 0x0001e40000000800 */
[----:B------:R-:W-:Y:S01]  /*5d90*/  FMUL R12, R12, 1.4426950216293334961 ;  /* 0x3fb8aa3b0c0c7820 */ /* 0x000fe20000400000 */
[----:B0-----:R-:W-:-:S05]  /*5da0*/  FADD R0, R56, -R3 ;  /* 0x8000000338007221 */ /* 0x001fca0000000000 */
[----:B------:R0:W-:Y:S01]  /*5db0*/  MUFU.EX2 R122, R12 ;  /* 0x0000000c007a7308 */ /* 0x0001e20000000800 */
[----:B------:R-:W-:Y:S01]  /*5dc0*/  FMUL R0, R0, 1.4426950216293334961 ;  /* 0x3fb8aa3b00007820 */ /* 0x000fe20000400000 */
[----:B0-----:R-:W-:-:S06]  /*5dd0*/  FADD R12, R32, -R2 ;  /* 0x80000002200c7221 */ /* 0x001fcc0000000000 */
[----:B------:R-:W-:Y:S01]  /*5de0*/  MUFU.EX2 R32, R0 ;  /* 0x0000000000207308 */ /* 0x000fe20000000800 */
[----:B------:R-:W-:Y:S01]  /*5df0*/  FMUL R12, R12, 1.4426950216293334961 ;  /* 0x3fb8aa3b0c0c7820 */ /* 0x000fe20000400000 */
[----:B------:R-:W-:-:S06]  /*5e00*/  FADD R8, R65, R8 ;  /* 0x0000000841087221 */ /* 0x000fcc0000000000 */
[----:B------:R-:W0:Y:S01]  /*5e10*/  MUFU.EX2 R121, R12 ;  /* 0x0000000c00797308 */ /* 0x000e220000000800 */
[----:B------:R-:W-:Y:S01]  /*5e20*/  FADD R9, R57, R9 ;  /* 0x0000000939097221 */ /* 0x000fe20000000000 */
[----:B------:R-:W-:-:S06]  /*5e30*/  FADD R8, R48, R8 ;  /* 0x0000000830087221 */ /* 0x000fcc0000000000 */
[----:B------:R-:W1:Y:S01]  /*5e40*/  MUFU.EX2 R120, R120 ;  /* 0x0000007800787308 */ /* 0x000e620000000800 */
[----:B------:R-:W-:Y:S01]  /*5e50*/  FADD R9, R36, R9 ;  /* 0x0000000924097221 */ /* 0x000fe20000000000 */
[----:B------:R-:W-:-:S03]  /*5e60*/  FADD R8, R37, R8 ;  /* 0x0000000825087221 */ /* 0x000fc60000000000 */
[----:B------:R-:W-:Y:S01]  /*5e70*/  FADD R9, R17, R9 ;  /* 0x0000000911097221 */ /* 0x000fe20000000000 */
[----:B------:R-:W-:Y:S02]  /*5e80*/  FADD R8, R125, R8 ;  /* 0x000000087d087221 */ /* 0x000fe40000000000 */
[----:B------:R-:W4:Y:S02]  /*5e90*/  LDL.LU R125, [R1+0x190] ;  /* 0x00019000017d7983 */ /* 0x000f240000300800 */
[----:B0-----:R-:W-:Y:S01]  /*5ea0*/  FADD R8, R121, R8 ;  /* 0x0000000879087221 */ /* 0x001fe20000000000 */
[----:B-1----:R-:W-:-:S04]  /*5eb0*/  FADD R9, R120, R9 ;  /* 0x0000000978097221 */ /* 0x002fc80000000000 */
[C---:B------:R-:W-:Y:S01]  /*5ec0*/  FADD R9, R13.reuse, R9 ;  /* 0x000000090d097221 */ /* 0x040fe20000000000 */
[----:B------:R-:W-:-:S03]  /*5ed0*/  F2FP.F16.F32.PACK_AB R120, R13, R120 ;  /* 0x000000780d78723e */ /* 0x000fc600000000ff */
[----:B------:R-:W-:Y:S01]  /*5ee0*/  FADD R9, R122, R9 ;  /* 0x000000097a097221 */ /* 0x000fe20000000000 */
[----:B------:R-:W-:Y:S01]  /*5ef0*/  F2FP.F16.F32.PACK_AB R122, R32, R122 ;  /* 0x0000007a207a723e */ /* 0x000fe200000000ff */
[----:B------:R-:W-:-:S04]  /*5f00*/  FADD R0, R49, -R2 ;  /* 0x8000000231007221 */ /* 0x000fc80000000000 */
[----:B------:R-:W-:Y:S01]  /*5f10*/  FMUL R0, R0, 1.4426950216293334961 ;  /* 0x3fb8aa3b00007820 */ /* 0x000fe20000400000 */
[----:B--2---:R-:W-:-:S03]  /*5f20*/  FADD R12, R33, -R2 ;  /* 0x80000002210c7221 */ /* 0x004fc60000000000 */
[----:B------:R3:W0:Y:S01]  /*5f30*/  MUFU.EX2 R33, R0 ;  /* 0x0000000000217308 */ /* 0x0006220000000800 */
[----:B------:R-:W-:-:S07]  /*5f40*/  FMUL R12, R12, 1.4426950216293334961 ;  /* 0x3fb8aa3b0c0c7820 */ /* 0x000fce0000400000 */
[----:B------:R-:W1:Y:S01]  /*5f50*/  MUFU.EX2 R123, R12 ;  /* 0x0000000c007b7308 */ /* 0x000e620000000800 */
[----:B---3--:R-:W-:-:S04]  /*5f60*/  FADD R0, R16, -R2 ;  /* 0x8000000210007221 */ /* 0x008fc80000000000 */
[----:B------:R-:W-:-:S04]  /*5f70*/  FMUL R0, R0, 1.4426950216293334961 ;  /* 0x3fb8aa3b00007820 */ /* 0x000fc80000400000 */
[----:B------:R1:W2:Y:S01]  /*5f80*/  MUFU.EX2 R36, R0 ;  /* 0x0000000000247308 */ /* 0x0002a20000000800 */
[C---:B0-----:R-:W-:Y:S01]  /*5f90*/  FADD R8, R33.reuse, R8 ;  /* 0x0000000821087221 */ /* 0x041fe20000000000 */
[----:B------:R-:W-:-:S03]  /*5fa0*/  F2FP.F16.F32.PACK_AB R121, R33, R121 ;  /* 0x000000792179723e */ /* 0x000fc600000000ff */
[----:B-1----:R-:W-:Y:S01]  /*5fb0*/  FADD R0, R123, R8 ;  /* 0x000000087b007221 */ /* 0x002fe20000000000 */
[----:B--2---:R-:W-:-:S07]  /*5fc0*/  F2FP.F16.F32.PACK_AB R123, R36, R123 ;  /* 0x0000007b247b723e */ /* 0x004fce00000000ff */
[----:B------:R-:W-:Y:S01]  /*5fd0*/  HMMA.16816.F32 R4, R120, R18, R4 ;  /* 0x000000127804723c */ /* 0x000fe20000001804 */
[----:B------:R-:W2:Y:S04]  /*5fe0*/  LDL.LU.64 R18, [R1+0x188] ;  /* 0x0001880001127983 */ /* 0x000ea80000300a00 */
[----:B------:R-:W2:-:S14]  /*5ff0*/  LDL.LU.64 R16, [R1+0x180] ;  /* 0x0001800001107983 */ /* 0x000e9c0000300a00 */
[----:B------:R-:W-:Y:S04]  /*6000*/  STL.64 [R1+0x20], R4 ;  /* 0x0000200401007387 */ /* 0x000fe80000100a00 */
[----:B------:R0:W-:Y:S02]  /*6010*/  STL.64 [R1+0x28], R6 ;  /* 0x0000280601007387 */ /* 0x0001e40000100a00 */
[----:B0-----:R-:W-:Y:S01]  /*6020*/  MOV R6, R20 ;  /* 0x0000001400067202 */ /* 0x001fe20000000f00 */
[----:B------:R-:W-:Y:S01]  /*6030*/  IMAD.MOV.U32 R7, RZ, RZ, R21 ;  /* 0x000000ffff077224 */ /* 0x000fe200078e0015 */
[----:B--2---:R-:W-:Y:S01]  /*6040*/  HMMA.16816.F32 R16, R120, R22, R16 ;  /* 0x000000167810723c */ /* 0x004fe20000001810 */
[----:B------:R-:W2:Y:S04]  /*6050*/  LDL.LU.64 R22, [R1+0x178] ;  /* 0x0001780001167983 */ /* 0x000ea80000300a00 */
[----:B------:R-:W2:Y:S01]  /*6060*/  LDL.LU.64 R20, [R1+0x170] ;  /* 0x0001700001147983 */ /* 0x000ea20000300a00 */
[----:B------:R-:W-:Y:S01]  /*6070*/  FADD R8, R32, R9 ;  /* 0x0000000920087221 */ /* 0x000fe20000000000 */
[----:B------:R-:W-:-:S04]  /*6080*/  FADD R0, R36, R0 ;  /* 0x0000000024007221 */ /* 0x000fc80000000000 */
[----:B------:R-:W0:Y:S04]  /*6090*/  SHFL.BFLY PT, R9, R8, 0x2, 0x1f ;  /* 0x0c401f0008097f89 */ /* 0x000e2800000e0000 */
[----:B------:R-:W1:Y:S01]  /*60a0*/  SHFL.BFLY PT, R12, R0, 0x2, 0x1f ;  /* 0x0c401f00000c7f89 */ /* 0x000e6200000e0000 */
[----:B0-----:R-:W-:Y:S01]  /*60b0*/  FADD R8, R8, R9 ;  /* 0x0000000908087221 */ /* 0x001fe20000000000 */
[----:B--2---:R-:W-:Y:S02]  /*60c0*/  HMMA.16816.F32 R20, R120, R6, R20 ;  /* 0x000000067814723c */ /* 0x004fe40000001814 */
[----:B------:R-:W4:Y:S04]  /*60d0*/  LDL.LU R7, [R1+0x60] ;  /* 0x0000600001077983 */ /* 0x000f280000300800 */
[----:B------:R-:W-:Y:S04]  /*60e0*/  STL.64 [R1+0x10], R16 ;  /* 0x0000101001007387 */ /* 0x000fe80000100a00 */
[----:B------:R0:W-:Y:S04]  /*60f0*/  STL.64 [R1+0x18], R18 ;  /* 0x0000181201007387 */ /* 0x0001e80000100a00 */
[----:B------:R-:W2:Y:S01]  /*6100*/  LDL.LU R6, [R1+0x5c] ;  /* 0x00005c0001067983 */ /* 0x000ea20000300800 */
[----:B-1----:R-:W-:-:S03]  /*6110*/  FADD R0, R0, R12 ;  /* 0x0000000c00007221 */ /* 0x002fc60000000000 */
[----:B------:R-:W1:Y:S04]  /*6120*/  SHFL.BFLY PT, R5, R8, 0x1, 0x1f ;  /* 0x0c201f0008057f89 */ /* 0x000e6800000e0000 */
[----:B------:R-:W3:Y:S01]  /*6130*/  SHFL.BFLY PT, R4, R0, 0x1, 0x1f ;  /* 0x0c201f0000047f89 */ /* 0x000ee200000e0000 */
[----:B0-----:R-:W-:Y:S01]  /*6140*/  HMMA.16816.F32 R16, R120, R14, R28 ;  /* 0x0000000e7810723c */ /* 0x001fe2000000181c */
[----:B------:R-:W-:Y:S01]  /*6150*/  UIADD3 UR6, UP0, UPT, UR6, 0x40, URZ ;  /* 0x0000004006067890 */ /* 0x000fe2000ff1e0ff */
[----:B-1----:R-:W-:-:S15]  /*6160*/  FADD R5, R8, R5 ;  /* 0x0000000508057221 */ /* 0x002fde0000000000 */
[----:B------:R-:W-:Y:S02]  /*6170*/  NOP ;  /* 0x0000000000007918 */ /* 0x000fe40000000000 */
[----:B------:R0:W-:Y:S01]  /*6180*/  STL.64 [R1], R16 ;  /* 0x0000001001007387 */ /* 0x0001e20000100a00 */
[----:B---3--:R-:W-:-:S03]  /*6190*/  FADD R4, R0, R4 ;  /* 0x0000000400047221 */ /* 0x008fc60000000000 */
[----:B------:R0:W-:Y:S01]  /*61a0*/  STL.64 [R1+0x8], R18 ;  /* 0x0000081201007387 */ /* 0x0001e20000100a00 */
[----:B------:R-:W-:Y:S01]  /*61b0*/  HMMA.16816.F32 R24, R120, R10, R24 ;  /* 0x0000000a7818723c */ /* 0x000fe20000001818 */
[----:B------:R-:W-:Y:S02]  /*61c0*/  UIADD3.X UR7, UPT, UPT, URZ, UR7, URZ, UP0, !UPT ;  /* 0x00000007ff077290 */ /* 0x000fe400087fe4ff */
[----:B------:R-:W-:-:S05]  /*61d0*/  UISETP.GE.U32.AND UP0, UPT, UR6, UR16, UPT ;  /* 0x000000100600728c */ /* 0x000fca000bf06070 */
[----:B------:R-:W-:Y:S01]  /*61e0*/  HMMA.16816.F32 R40, R120, R34, R40 ;  /* 0x000000227828723c */ /* 0x000fe20000001828 */
[----:B------:R-:W-:-:S07]  /*61f0*/  UISETP.GE.U32.AND.EX UP0, UPT, UR7, URZ, UPT, UP0 ;  /* 0x000000ff0700728c */ /* 0x000fce000bf06100 */
[C---:B------:R-:W-:Y:S08]  /*6200*/  HMMA.16816.F32 R44, R120.reuse, R38, R44 ;  /* 0x00000026782c723c */ /* 0x040ff0000000182c */
        /* <DEDUP_REMOVED lines=8> */
[----:B------:R-:W-:Y:S01]  /*6290*/  HMMA.16816.F32 R116, R120, R114, R116 ;  /* 0x000000727874723c */ /* 0x000fe20000001874 */
[----:B------:R-:W-:-:S02]  /*62a0*/  ULEA UR5, UR13, UR5, 0x6 ;  /* 0x000000050d057291 */ /* 0x000fc4000f8e30ff */
[----:B------:R-:W-:Y:S01]  /*62b0*/  ULEA UR4, UR11, UR4, 0x6 ;  /* 0x000000040b047291 */ /* 0x000fe2000f8e30ff */
[----:B----4-:R-:W-:Y:S02]  /*62c0*/  FFMA R7, R125, R7, R5 ;  /* 0x000000077d077223 */ /* 0x010fe40000000005 */
[----:B------:R0:W5:Y:S01]  /*62d0*/  LDL.LU R125, [R1+0x16c] ;  /* 0x00016c00017d7983 */ /* 0x0001620000300800 */
[----:B--2---:R-:W-:-:S03]  /*62e0*/  FFMA R6, R124, R6, R4 ;  /* 0x000000067c067223 */ /* 0x004fc60000000004 */
[----:B------:R0:W5:Y:S04]  /*62f0*/  LDL.LU R124, [R1+0x168] ;  /* 0x00016800017c7983 */ /* 0x0001680000300800 */
[----:B------:R0:W-:Y:S04]  /*6300*/  STL [R1+0x60], R7 ;  /* 0x0000600701007387 */ /* 0x0001e80000100800 */
[----:B------:R0:W-:Y:S04]  /*6310*/  STL [R1+0x30], R3 ;  /* 0x0000300301007387 */ /* 0x0001e80000100800 */
[----:B------:R0:W-:Y:S04]  /*6320*/  STL [R1+0x5c], R6 ;  /* 0x00005c0601007387 */ /* 0x0001e80000100800 */
[----:B------:R0:W-:Y:S01]  /*6330*/  STL [R1+0x38], R2 ;  /* 0x0000380201007387 */ /* 0x0001e20000100800 */
[----:B------:R-:W-:Y:S05]  /*6340*/  BRA.U !UP0, `(.L_x_1) ;  /* 0xffffffc508507547 */ /* 0x000fea000b83ffff */
.L_x_0:
[----:B------:R-:W2:Y:S01]  /*6350*/  LDL.LU R4, [R1+0x20] ;  /* 0x0000200001047983 */ /* 0x000ea20000300800 */
[----:B------:R-:W-:Y:S02]  /*6360*/  IMAD.MOV.U32 R29, RZ, RZ, R62 ;  /* 0x000000ffff1d7224 */ /* 0x000fe400078e003e */
[----:B------:R-:W-:Y:S01]  /*6370*/  IMAD.MOV.U32 R48, RZ, RZ, R42 ;  /* 0x000000ffff307224 */ /* 0x000fe200078e002a */
[----:B------:R-:W3:Y:S01]  /*6380*/  LDL.LU R5, [R1+0x24] ;  /* 0x0000240001057983 */ /* 0x000ee20000300800 */
[----:B------:R-:W-:Y:S01]  /*6390*/  IMAD.MOV.U32 R28, RZ, RZ, R63 ;  /* 0x000000ffff1c7224 */ /* 0x000fe200078e003f */
[----:B------:R-:W-:Y:S01]  /*63a0*/  MOV R49, R43 ;  /* 0x0000002b00317202 */ /* 0x000fe20000000f00 */
[----:B------:R-:W-:Y:S01]  /*63b0*/  IMAD.MOV.U32 R14, RZ, RZ, R40 ;  /* 0x000000ffff0e7224 */ /* 0x000fe200078e0028 */
[----:B0-----:R-:W4:Y:S01]  /*63c0*/  LDL.LU R6, [R1+0x28] ;  /* 0x0000280001067983 */ /* 0x001f220000300800 */
[----:B------:R-:W0:Y:S03]  /*63d0*/  LDCU.64 UR4, c[0x0][0x3e0] ;  /* 0x00007c00ff0477ac */ /* 0x000e260008000a00 */
[----:B------:R-:W2:Y:S04]  /*63e0*/  LDL.LU R7, [R1+0x2c] ;  /* 0x00002c0001077983 */ /* 0x000ea80000300800 */
[----:B------:R-:W2:Y:S04]  /*63f0*/  LDL.LU R9, [R1+0x10] ;  /* 0x0000100001097983 */ /* 0x000ea80000300800 */
[----:B------:R-:W2:Y:S04]  /*6400*/  LDL.LU R11, [R1+0x14] ;  /* 0x00001400010b7983 */ /* 0x000ea80000300800 */
[----:B------:R-:W2:Y:S04]  /*6410*/  LDL.LU R12, [R1+0x18] ;  /* 0x00001800010c7983 */ /* 0x000ea80000300800 */
[----:B------:R-:W2:Y:S04]  /*6420*/  LDL.LU R13, [R1+0x1c] ;  /* 0x00001c00010d7983 */ /* 0x000ea80000300800 */
[----:B------:R-:W2:Y:S04]  /*6430*/  LDL.LU R8, [R1] ;  /* 0x0000000001087983 */ /* 0x000ea80000300800 */
[----:B------:R-:W2:Y:S04]  /*6440*/  LDL.LU R10, [R1+0x4] ;  /* 0x00000400010a7983 */ /* 0x000ea80000300800 */
[----:B------:R-:W2:Y:S04]  /*6450*/  LDL.LU R15, [R1+0x8] ;  /* 0x00000800010f7983 */ /* 0x000ea80000300800 */
[----:B------:R-:W2:Y:S04]  /*6460*/  LDL.LU R16, [R1+0xc] ;  /* 0x00000c0001107983 */ /* 0x000ea80000300800 */
[----:B------:R-:W2:Y:S04]  /*6470*/  LDL.LU R19, [R1+0x5c] ;  /* 0x00005c0001137983 */ /* 0x000ea80000300800 */
[----:B------:R-:W3:Y:S01]  /*6480*/  LDL.LU R31, [R1+0x60] ;  /* 0x00006000011f7983 */ /* 0x000ee20000300800 */
[----:B0-----:R-:W-:Y:S01]  /*6490*/  UIMAD UR4, UR9, UR4, URZ ;  /* 0x00000004090472a4 */ /* 0x001fe2000f8e02ff */
[----:B------:R-:W0:Y:S01]  /*64a0*/  S2R R0, SR_TID.X ;  /* 0x0000000000007919 */ /* 0x000e220000002100 */
[----:B------:R-:W1:Y:S01]  /*64b0*/  S2R R97, SR_TID.X ;  /* 0x0000000000617919 */ /* 0x000e620000002100 */
[----:B------:R-:W1:Y:S01]  /*64c0*/  S2R R96, SR_CTAID.X ;  /* 0x0000000000607919 */ /* 0x000e620000002500 */
[----:B0-----:R-:W-:-:S04]  /*64d0*/  LOP3.LUT R17, R0, 0x7, RZ, 0xc0, !PT ;  /* 0x0000000700117812 */ /* 0x001fc800078ec0ff */
[----:B------:R-:W-:Y:S01]  /*64e0*/  LEA R18, R17, UR8, 0x4 ;  /* 0x0000000811127c11 */ /* 0x000fe2000f8e20ff */
[C---:B-1----:R-:W-:Y:S01]  /*64f0*/  IMAD.SHL.U32 R0, R97.reuse, 0x4, RZ ;  /* 0x0000000461007824 */ /* 0x042fe200078e00ff */
[----:B------:R-:W-:-:S03]  /*6500*/  PRMT R96, R97, 0x6540, R96 ;  /* 0x0000654061607816 */ /* 0x000fc60000000060 */
[----:B------:R-:W-:Y:S01]  /*6510*/  IMAD R17, R17, -0x8, R18 ;  /* 0xfffffff811117824 */ /* 0x000fe200078e0212 */
[----:B------:R-:W-:-:S04]  /*6520*/  LOP3.LUT R0, R0, 0x3c0, RZ, 0xc0, !PT ;  /* 0x000003c000007812 */ /* 0x000fc800078ec0ff */
[----:B------:R-:W-:Y:S01]  /*6530*/  IADD3 R30, PT, PT, R0, R17, RZ ;  /* 0x00000011001e7210 */ /* 0x000fe20007ffe0ff */
[----:B------:R-:W-:-:S05]  /*6540*/  IMAD.SHL.U32 R0, R97, 0x8, RZ ;  /* 0x0000000861007824 */ /* 0x000fca00078e00ff */
[----:B------:R-:W-:Y:S01]  /*6550*/  LOP3.LUT R0, R0, 0xf80, RZ, 0xc0, !PT ;  /* 0x00000f8000007812 */ /* 0x000fe200078ec0ff */
[----:B------:R-:W-:Y:S01]  /*6560*/  BAR.SYNC.DEFER_BLOCKING 0x0 ;  /* 0x0000000000007b1d */ /* 0x000fe20000010000 */
[----:B--2---:R-:W-:Y:S01]  /*6570*/  IMAD.MOV.U32 R34, RZ, RZ, R19 ;  /* 0x000000ffff227224 */ /* 0x004fe200078e0013 */
[----:B------:R-:W-:Y:S01]  /*6580*/  LOP3.LUT R19, R97, 0x8, RZ, 0xc0, !PT ;  /* 0x0000000861137812 */ /* 0x000fe200078ec0ff */
[----:B---3--:R-:W-:Y:S02]  /*6590*/  IMAD.MOV.U32 R65, RZ, RZ, R31 ;  /* 0x000000ffff417224 */ /* 0x008fe400078e001f */
[C---:B------:R-:W-:Y:S01]  /*65a0*/  FMUL R59, R34.reuse, 8388608 ;  /* 0x4b000000223b7820 */ /* 0x040fe20000400000 */
[----:B------:R-:W-:Y:S01]  /*65b0*/  FSETP.GEU.AND P2, PT, R34, 1.175494350822287508e-38, PT ;  /* 0x008000002200780b */ /* 0x000fe20003f4e000 */
[----:B------:R-:W-:Y:S02]  /*65c0*/  IMAD R31, R19, 0x200, R18 ;  /* 0x00000200131f7824 */ /* 0x000fe400078e0212 */
[C---:B------:R-:W-:Y:S01]  /*65d0*/  FMUL R62, R65.reuse, 8388608 ;  /* 0x4b000000413e7820 */ /* 0x040fe20000400000 */
[----:B------:R-:W-:-:S02]  /*65e0*/  FSETP.GEU.AND P1, PT, R65, 1.175494350822287508e-38, PT ;  /* 0x008000004100780b */ /* 0x000fc40003f2e000 */
[----:B------:R-:W-:Y:S01]  /*65f0*/  FSETP.GT.AND P0, PT, |R34|, 8.50705917302346158658e+37, PT ;  /* 0x7e8000002200780b */ /* 0x000fe20003f04200 */
[----:B------:R-:W-:Y:S01]  /*6600*/  IMAD.IADD R32, R0, 0x1, R31 ;  /* 0x0000000100207824 */ /* 0x000fe200078e021f */
[----:B------:R-:W-:Y:S02]  /*6610*/  FSEL R62, R62, R65, !P1 ;  /* 0x000000413e3e7208 */ /* 0x000fe40004800000 */
[----:B------:R-:W-:Y:S02]  /*6620*/  FSEL R64, RZ, -23, P1 ;  /* 0xc1b80000ff407808 */ /* 0x000fe40000800000 */
[----:B------:R-:W-:Y:S02]  /*6630*/  FSETP.GT.AND P1, PT, |R65|, 8.50705917302346158658e+37, PT ;  /* 0x7e8000004100780b */ /* 0x000fe40003f24200 */
[----:B------:R-:W-:Y:S02]  /*6640*/  FSEL R59, R59, R34, !P2 ;  /* 0x000000223b3b7208 */ /* 0x000fe40005000000 */
[----:B------:R-:W-:-:S02]  /*6650*/  FSEL R63, RZ, -23, P2 ;  /* 0xc1b80000ff3f7808 */ /* 0x000fc40001000000 */
[----:B------:R-:W-:Y:S01]  /*6660*/  FSETP.GEU.AND P3, PT, |R65|, 1.175494350822287508e-38, PT ;  /* 0x008000004100780b */ /* 0x000fe20003f6e200 */
[----:B------:R-:W-:Y:S01]  /*6670*/  @P0 FMUL R48, R48, 0.25 ;  /* 0x3e80000030300820 */ /* 0x000fe20000400000 */
[C---:B------:R-:W-:Y:S01]  /*6680*/  FSETP.GEU.AND P2, PT, |R34|.reuse, 1.175494350822287508e-38, PT ;  /* 0x008000002200780b */ /* 0x040fe20003f4e200 */
[----:B------:R-:W-:Y:S01]  /*6690*/  @P0 FMUL R34, R34, 0.25 ;  /* 0x3e80000022220820 */ /* 0x000fe20000400000 */
[----:B------:R-:W-:Y:S01]  /*66a0*/  @P0 FMUL R71, R71, 0.25 ;  /* 0x3e80000047470820 */ /* 0x000fe20000400000 */
[----:B------:R-:W-:Y:S01]  /*66b0*/  @P0 FMUL R46, R46, 0.25 ;  /* 0x3e8000002e2e0820 */ /* 0x000fe20000400000 */
[----:B------:R-:W-:Y:S01]  /*66c0*/  IADD3 R51, PT, PT, R62, -0x3f3504f3, RZ ;  /* 0xc0cafb0d3e337810 */ /* 0x000fe20007ffe0ff */
[----:B------:R-:W-:Y:S01]  /*66d0*/  @P1 FMUL R65, R65, 0.25 ;  /* 0x3e80000041411820 */ /* 0x000fe20000400000 */
[----:B------:R-:W-:Y:S01]  /*66e0*/  @P1 FMUL R11, R11, 0.25 ;  /* 0x3e8000000b0b1820 */ /* 0x000fe20000400000 */
[----:B------:R-:W-:Y:S01]  /*66f0*/  @P1 FMUL R5, R5, 0.25 ;  /* 0x3e80000005051820 */ /* 0x000fe20000400000 */
[----:B------:R-:W-:-:S02]  /*6700*/  VIADD R50, R59, 0xc0cafb0d ;  /* 0xc0cafb0d3b327836 */ /* 0x000fc40000000000 */
[----:B------:R-:W-:Y:S01]  /*6710*/  @P0 FMUL R16, R16, 0.25 ;  /* 0x3e80000010100820 */ /* 0x000fe20000400000 */
[----:B------:R-:W-:Y:S01]  /*6720*/  @P0 FMUL R13, R13, 0.25 ;  /* 0x3e8000000d0d0820 */ /* 0x000fe20000400000 */
[----:B------:R-:W-:Y:S01]  /*6730*/  @!P3 FMUL R65, R65, 16777216 ;  /* 0x4b8000004141b820 */ /* 0x000fe20000400000 */
[----:B------:R-:W-:Y:S01]  /*6740*/  @P0 FMUL R7, R7, 0.25 ;  /* 0x3e80000007070820 */ /* 0x000fe20000400000 */
[----:B------:R-:W-:Y:S01]  /*6750*/  @!P2 FMUL R34, R34, 16777216 ;  /* 0x4b8000002222a820 */ /* 0x000fe20000400000 */
[----:B------:R-:W-:Y:S01]  /*6760*/  @P0 FMUL R15, R15, 0.25 ;  /* 0x3e8000000f0f0820 */ /* 0x000fe20000400000 */
[----:B------:R-:W-:Y:S01]  /*6770*/  @P0 FMUL R23, R23, 0.25 ;  /* 0x3e80000017170820 */ /* 0x000fe20000400000 */
[----:B------:R-:W-:Y:S01]  /*6780*/  @P1 FMUL R9, R9, 0.25 ;  /* 0x3e80000009091820 */ /* 0x000fe20000400000 */
[----:B------:R-:W0:Y:S01]  /*6790*/  MUFU.RCP R73, R34 ;  /* 0x0000002200497308 */ /* 0x000e220000001000 */
[----:B------:R-:W-:Y:S01]  /*67a0*/  @!P2 FMUL R48, R48, 16777216 ;  /* 0x4b8000003030a820 */ /* 0x000fe20000400000 */
[----:B------:R-:W-:Y:S01]  /*67b0*/  @P0 FMUL R22, R22, 0.25 ;  /* 0x3e80000016160820 */ /* 0x000fe20000400000 */
[----:B------:R-:W-:Y:S01]  /*67c0*/  @P0 FMUL R12, R12, 0.25 ;  /* 0x3e8000000c0c0820 */ /* 0x000fe20000400000 */
[----:B----4-:R-:W-:Y:S01]  /*67d0*/  @P0 FMUL R6, R6, 0.25 ;  /* 0x3e80000006060820 */ /* 0x010fe20000400000 */
[----:B------:R-:W-:Y:S01]  /*67e0*/  @!P2 FMUL R71, R71, 16777216 ;  /* 0x4b8000004747a820 */ /* 0x000fe20000400000 */
[----:B------:R-:W-:Y:S01]  /*67f0*/  @!P2 FMUL R46, R46, 16777216 ;  /* 0x4b8000002e2ea820 */ /* 0x000fe20000400000 */
[----:B------:R-:W-:Y:S01]  /*6800*/  @!P3 FMUL R11, R11, 16777216 ;  /* 0x4b8000000b0bb820 */ /* 0x000fe20000400000 */
[----:B------:R-:W1:Y:S01]  /*6810*/  MUFU.RCP R65, R65 ;  /* 0x0000004100417308 */ /* 0x000e620000001000 */
[----:B------:R-:W-:Y:S01]  /*6820*/  @!P3 FMUL R5, R5, 16777216 ;  /* 0x4b8000000505b820 */ /* 0x000fe20000400000 */
[----:B------:R-:W-:Y:S01]  /*6830*/  LOP3.LUT R51, R51, 0xff800000, RZ, 0xc0, !PT ;  /* 0xff80000033337812 */ /* 0x000fe200078ec0ff */
[----:B------:R-:W-:Y:S01]  /*6840*/  @!P2 FMUL R16, R16, 16777216 ;  /* 0x4b8000001010a820 */ /* 0x000fe20000400000 */
[----:B------:R-:W-:Y:S01]  /*6850*/  @!P2 FMUL R13, R13, 16777216 ;  /* 0x4b8000000d0da820 */ /* 0x000fe20000400000 */
[----:B------:R-:W-:Y:S01]  /*6860*/  @!P2 FMUL R7, R7, 16777216 ;  /* 0x4b8000000707a820 */ /* 0x000fe20000400000 */
[----:B------:R-:W-:Y:S01]  /*6870*/  LOP3.LUT R50, R50, 0xff800000, RZ, 0xc0, !PT ;  /* 0xff80000032327812 */ /* 0x000fe200078ec0ff */
[----:B------:R-:W-:Y:S01]  /*6880*/  @!P2 FMUL R15, R15, 16777216 ;  /* 0x4b8000000f0fa820 */ /* 0x000fe20000400000 */
[----:B------:R-:W-:Y:S01]  /*6890*/  LEA.HI R0, R19, R30, RZ, 0x1f ;  /* 0x0000001e13007211 */ /* 0x000fe200078ff8ff */
[----:B------:R-:W-:Y:S01]  /*68a0*/  @!P2 FMUL R23, R23, 16777216 ;  /* 0x4b8000001717a820 */ /* 0x000fe20000400000 */
[----:B------:R-:W-:Y:S01]  /*68b0*/  @!P3 FMUL R9, R9, 16777216 ;  /* 0x4b8000000909b820 */ /* 0x000fe20000400000 */
[C---:B0-----:R-:W-:Y:S01]  /*68c0*/  FMUL R67, R73.reuse, R48 ;  /* 0x0000003049437220 */ /* 0x041fe20000400000 */
[----:B------:R-:W-:Y:S01]  /*68d0*/  @!P2 FMUL R22, R22, 16777216 ;  /* 0x4b8000001616a820 */ /* 0x000fe20000400000 */
[----:B------:R-:W-:Y:S01]  /*68e0*/  @!P2 FMUL R12, R12, 16777216 ;  /* 0x4b8000000c0ca820 */ /* 0x000fe20000400000 */
[----:B------:R-:W-:Y:S01]  /*68f0*/  @!P2 FMUL R6, R6, 16777216 ;  /* 0x4b8000000606a820 */ /* 0x000fe20000400000 */
[C---:B------:R-:W-:Y:S01]  /*6900*/  FMUL R19, R73.reuse, R71 ;  /* 0x0000004749137220 */ /* 0x040fe20000400000 */
[----:B------:R-:W-:Y:S01]  /*6910*/  FMUL R57, R73, R46 ;  /* 0x0000002e49397220 */ /* 0x000fe20000400000 */
[C---:B-1----:R-:W-:Y:S01]  /*6920*/  FMUL R11, R65.reuse, R11 ;  /* 0x0000000b410b7220 */ /* 0x042fe20000400000 */
[----:B------:R-:W-:Y:S01]  /*6930*/  FMUL R48, R65, R5 ;  /* 0x0000000541307220 */ /* 0x000fe20000400000 */
[----:B------:R-:W-:Y:S01]  /*6940*/  I2FP.F32.S32 R17, R51 ;  /* 0x0000003300117245 */ /* 0x000fe20000201400 */
[C---:B------:R-:W-:Y:S01]  /*6950*/  FMUL R71, R73.reuse, R16 ;  /* 0x0000001049477220 */ /* 0x040fe20000400000 */
[C---:B------:R-:W-:Y:S01]  /*6960*/  FMUL R13, R73.reuse, R13 ;  /* 0x0000000d490d7220 */ /* 0x040fe20000400000 */
[C---:B------:R-:W-:Y:S01]  /*6970*/  FMUL R46, R73.reuse, R7 ;  /* 0x00000007492e7220 */ /* 0x040fe20000400000 */
[----:B------:R-:W-:Y:S01]  /*6980*/  I2FP.F32.S32 R18, R50 ;  /* 0x0000003200127245 */ /* 0x000fe20000201400 */
[----:B------:R-:W-:Y:S01]  /*6990*/  FMUL R16, R73, R15 ;  /* 0x0000000f49107220 */ /* 0x000fe20000400000 */
[----:B------:R-:W-:-:S02]  /*69a0*/  IMAD.IADD R51, R62, 0x1, -R51 ;  /* 0x000000013e337824 */ /* 0x000fc400078e0a33 */
[----:B------:R-:W-:Y:S01]  /*69b0*/  FMUL R72, R73, R23 ;  /* 0x0000001749487220 */ /* 0x000fe20000400000 */
[----:B------:R-:W-:Y:S01]  /*69c0*/  FMUL R15, R65, R9 ;  /* 0x00000009410f7220 */ /* 0x000fe20000400000 */
[----:B------:R-:W-:Y:S02]  /*69d0*/  IMAD.IADD R50, R59, 0x1, -R50 ;  /* 0x000000013b327824 */ /* 0x000fe400078e0a32 */
[C---:B------:R-:W-:Y:S01]  /*69e0*/  FMUL R12, R73.reuse, R12 ;  /* 0x0000000c490c7220 */ /* 0x040fe20000400000 */
[C---:B------:R-:W-:Y:S01]  /*69f0*/  FMUL R23, R73.reuse, R6 ;  /* 0x0000000649177220 */ /* 0x040fe20000400000 */
[----:B------:R-:W-:Y:S01]  /*6a00*/  FMUL R9, R73, R22 ;  /* 0x0000001649097220 */ /* 0x000fe20000400000 */
[----:B------:R-:W-:Y:S01]  /*6a10*/  F2FP.F16.F32.PACK_AB R5, R11, R48 ;  /* 0x000000300b05723e */ /* 0x000fe200000000ff */
[----:B------:R-:W-:Y:S01]  /*6a20*/  FADD R11, R51, -1 ;  /* 0xbf800000330b7421 */ /* 0x000fe20000000000 */
[----:B------:R-:W-:Y:S01]  /*6a30*/  MOV R22, 0x3dc6b27f ;  /* 0x3dc6b27f00167802 */ /* 0x000fe20000000f00 */
[----:B------:R-:W-:Y:S01]  /*6a40*/  @P1 FMUL R4, R4, 0.25 ;  /* 0x3e80000004041820 */ /* 0x000fe20000400000 */
[----:B------:R-:W-:Y:S01]  /*6a50*/  F2FP.F16.F32.PACK_AB R7, R13, R46 ;  /* 0x0000002e0d07723e */ /* 0x000fe200000000ff */
[----:B------:R-:W-:Y:S01]  /*6a60*/  FADD R13, R50, -1 ;  /* 0xbf800000320d7421 */ /* 0x000fe20000000000 */
[----:B------:R-:W-:Y:S01]  /*6a70*/  F2FP.F16.F32.PACK_AB R6, R12, R23 ;  /* 0x000000170c06723e */ /* 0x000fe200000000ff */
[-C--:B------:R-:W-:Y:S01]  /*6a80*/  FFMA.FTZ R12, R11, R22.reuse, -0.16845393180847167969 ;  /* 0xbe2c7f300b0c7423 */ /* 0x080fe20000010016 */
[----:B------:R-:W-:Y:S01]  /*6a90*/  @!P3 FMUL R4, R4, 16777216 ;  /* 0x4b8000000404b820 */ /* 0x000fe20000400000 */
[----:B------:R-:W-:Y:S01]  /*6aa0*/  FFMA.FTZ R22, R13, R22, -0.16845393180847167969 ;  /* 0xbe2c7f300d167423 */ /* 0x000fe20000010016 */
[----:B------:R-:W-:Y:S01]  /*6ab0*/  @P0 FMUL R119, R119, 0.25 ;  /* 0x3e80000077770820 */ /* 0x000fe20000400000 */
[----:B------:R-:W-:Y:S01]  /*6ac0*/  FFMA.FTZ R12, R11, R12, 0.1716887056827545166 ;  /* 0x3e2fcf2a0b0c7423 */ /* 0x000fe2000001000c */
[----:B------:R-:W-:Y:S01]  /*6ad0*/  FMUL R4, R65, R4 ;  /* 0x0000000441047220 */ /* 0x000fe20000400000 */
[----:B------:R-:W-:Y:S01]  /*6ae0*/  FFMA.FTZ R22, R13, R22, 0.1716887056827545166 ;  /* 0x3e2fcf2a0d167423 */ /* 0x000fe20000010016 */
[----:B------:R-:W-:Y:S01]  /*6af0*/  @P0 FMUL R118, R118, 0.25 ;  /* 0x3e80000076760820 */ /* 0x000fe20000400000 */
[----:B------:R-:W-:Y:S01]  /*6b00*/  FFMA.FTZ R12, R11, R12, -0.17900948226451873779 ;  /* 0xbe374e430b0c7423 */ /* 0x000fe2000001000c */
[----:B------:R-:W-:Y:S01]  /*6b10*/  @P0 FMUL R111, R111, 0.25 ;  /* 0x3e8000006f6f0820 */ /* 0x000fe20000400000 */
[----:B------:R-:W-:Y:S01]  /*6b20*/  FFMA.FTZ R22, R13, R22, -0.17900948226451873779 ;  /* 0xbe374e430d167423 */ /* 0x000fe20000010016 */
[----:B------:R-:W-:Y:S01]  /*6b30*/  @P0 FMUL R110, R110, 0.25 ;  /* 0x3e8000006e6e0820 */ /* 0x000fe20000400000 */
[----:B------:R-:W-:Y:S01]  /*6b40*/  FFMA.FTZ R12, R11, R12, 0.20512372255325317383 ;  /* 0x3e520bf40b0c7423 */ /* 0x000fe2000001000c */
[----:B------:R-:W-:Y:S01]  /*6b50*/  @P0 FMUL R103, R103, 0.25 ;  /* 0x3e80000067670820 */ /* 0x000fe20000400000 */
[----:B------:R-:W-:Y:S01]  /*6b60*/  FFMA.FTZ R22, R13, R22, 0.20512372255325317383 ;  /* 0x3e520bf40d167423 */ /* 0x000fe20000010016 */
[----:B------:R-:W-:Y:S01]  /*6b70*/  @P0 FMUL R102, R102, 0.25 ;  /* 0x3e80000066660820 */ /* 0x000fe20000400000 */
[----:B------:R-:W-:Y:S01]  /*6b80*/  FFMA.FTZ R12, R11, R12, -0.24046532809734344482 ;  /* 0xbe763c8b0b0c7423 */ /* 0x000fe2000001000c */
[----:B------:R-:W-:Y:S01]  /*6b90*/  @P0 FMUL R95, R95, 0.25 ;  /* 0x3e8000005f5f0820 */ /* 0x000fe20000400000 */
[----:B------:R-:W-:Y:S01]  /*6ba0*/  FFMA.FTZ R22, R13, R22, -0.24046532809734344482 ;  /* 0xbe763c8b0d167423 */ /* 0x000fe20000010016 */
[----:B------:R-:W-:Y:S01]  /*6bb0*/  @P0 FMUL R94, R94, 0.25 ;  /* 0x3e8000005e5e0820 */ /* 0x000fe20000400000 */
[----:B------:R-:W-:Y:S01]  /*6bc0*/  FFMA.FTZ R12, R11, R12, 0.28857114911079406738 ;  /* 0x3e93bf990b0c7423 */ /* 0x000fe2000001000c */
[----:B------:R-:W-:Y:S01]  /*6bd0*/  @P0 FMUL R87, R87, 0.25 ;  /* 0x3e80000057570820 */ /* 0x000fe20000400000 */
[----:B------:R-:W-:Y:S01]  /*6be0*/  FFMA.FTZ R22, R13, R22, 0.28857114911079406738 ;  /* 0x3e93bf990d167423 */ /* 0x000fe20000010016 */
[----:B------:R-:W-:Y:S01]  /*6bf0*/  @P0 FMUL R86, R86, 0.25 ;  /* 0x3e80000056560820 */ /* 0x000fe20000400000 */
[----:B------:R-:W-:Y:S01]  /*6c00*/  FFMA.FTZ R12, R11, R12, -0.36067417263984680176 ;  /* 0xbeb8aa490b0c7423 */ /* 0x000fe2000001000c */
[----:B------:R-:W-:Y:S01]  /*6c10*/  @P0 FMUL R79, R79, 0.25 ;  /* 0x3e8000004f4f0820 */ /* 0x000fe20000400000 */
[----:B------:R-:W-:Y:S01]  /*6c20*/  FFMA.FTZ R22, R13, R22, -0.36067417263984680176 ;  /* 0xbeb8aa490d167423 */ /* 0x000fe20000010016 */
[----:B------:R-:W-:Y:S01]  /*6c30*/  @P0 FMUL R78, R78, 0.25 ;  /* 0x3e8000004e4e0820 */ /* 0x000fe20000400000 */
        /* <DEDUP_REMOVED lines=9> */
[----:B------:R-:W-:Y:S01]  /*6cd0*/  F2FP.F16.F32.PACK_AB R4, R15, R4 ;  /* 0x000000040f04723e */ /* 0x000fe200000000ff */
[----:B------:R-:W-:Y:S01]  /*6ce0*/  FFMA.FTZ R12, R11, R12, 0.48089820146560668945 ;  /* 0x3ef6384a0b0c7423 */ /* 0x000fe2000001000c */
[----:B------:R-:W-:Y:S01]  /*6cf0*/  FFMA.FTZ R22, R13, R22, 0.48089820146560668945 ;  /* 0x3ef6384a0d167423 */ /* 0x000fe20000010016 */
[----:B------:R-:W-:Y:S01]  /*6d00*/  @!P2 FMUL R119, R119, 16777216 ;  /* 0x4b8000007777a820 */ /* 0x000fe20000400000 */
        /* <DEDUP_REMOVED lines=20> */
[----:B------:R-:W-:Y:S01]  /*6e50*/  ISETP.GE.U32.AND P2, PT, R59, 0x7f800000, PT ;  /* 0x7f8000003b00780c */ /* 0x000fe20003f46070 */
[----:B------:R-:W-:Y:S01]  /*6e60*/  FFMA.FTZ R12, R11, R12, -0.72134751081466674805 ;  /* 0xbf38aa3b0b0c7423 */ /* 0x000fe2000001000c */
[----:B------:R0:W-:Y:S01]  /*6e70*/  STSM.16.M88.4 [R32], R4 ;  /* 0x0000000420007844 */ /* 0x0001e20000000200 */
[----:B------:R-:W-:Y:S01]  /*6e80*/  FFMA.FTZ R22, R13, R22, -0.72134751081466674805 ;  /* 0xbf38aa3b0d167423 */ /* 0x000fe20000010016 */
[----:B------:R-:W-:Y:S01]  /*6e90*/  @P1 FMUL R61, R61, 0.25 ;  /* 0x3e8000003d3d1820 */ /* 0x000fe20000400000 */
[----:B------:R-:W-:Y:S01]  /*6ea0*/  @P1 FMUL R60, R60, 0.25 ;  /* 0x3e8000003c3c1820 */ /* 0x000fe20000400000 */
[----:B------:R-:W-:Y:S01]  /*6eb0*/  FMUL R12, R11, R12 ;  /* 0x0000000c0b0c7220 */ /* 0x000fe20000400000 */
[----:B------:R-:W-:Y:S01]  /*6ec0*/  @P1 FMUL R45, R45, 0.25 ;  /* 0x3e8000002d2d1820 */ /* 0x000fe20000400000 */
[----:B------:R-:W-:Y:S01]  /*6ed0*/  FMUL R22, R13, R22 ;  /* 0x000000160d167220 */ /* 0x000fe20000400000 */
[----:B------:R-:W-:Y:S01]  /*6ee0*/  @P1 FMUL R14, R14, 0.25 ;  /* 0x3e8000000e0e1820 */ /* 0x000fe20000400000 */
[----:B------:R-:W-:Y:S01]  /*6ef0*/  @P1 FMUL R8, R8, 0.25 ;  /* 0x3e80000008081820 */ /* 0x000fe20000400000 */
[----:B------:R-:W-:Y:S01]  /*6f00*/  @!P3 FMUL R61, R61, 16777216 ;  /* 0x4b8000003d3db820 */ /* 0x000fe20000400000 */
[----:B------:R-:W-:Y:S01]  /*6f10*/  @P1 FMUL R44, R44, 0.25 ;  /* 0x3e8000002c2c1820 */ /* 0x000fe20000400000 */
[----:B------:R-:W-:Y:S01]  /*6f20*/  @!P3 FMUL R60, R60, 16777216 ;  /* 0x4b8000003c3cb820 */ /* 0x000fe20000400000 */
[----:B------:R-:W-:Y:S01]  /*6f30*/  FMUL R12, R11, R12 ;  /* 0x0000000c0b0c7220 */ /* 0x000fe20000400000 */
[----:B------:R-:W-:Y:S01]  /*6f40*/  @!P3 FMUL R45, R45, 16777216 ;  /* 0x4b8000002d2db820 */ /* 0x000fe20000400000 */
[----:B------:R-:W-:Y:S01]  /*6f50*/  FMUL R22, R13, R22 ;  /* 0x000000160d167220 */ /* 0x000fe20000400000 */
[----:B------:R-:W-:Y:S01]  /*6f60*/  @!P3 FMUL R14, R14, 16777216 ;  /* 0x4b8000000e0eb820 */ /* 0x000fe20000400000 */
[----:B------:R-:W-:Y:S01]  /*6f70*/  @!P3 FMUL R8, R8, 16777216 ;  /* 0x4b8000000808b820 */ /* 0x000fe20000400000 */
[C---:B------:R-:W-:Y:S01]  /*6f80*/  FMUL R74, R65.reuse, R61 ;  /* 0x0000003d414a7220 */ /* 0x040fe20000400000 */
[----:B------:R-:W-:Y:S01]  /*6f90*/  @!P3 FMUL R44, R44, 16777216 ;  /* 0x4b8000002c2cb820 */ /* 0x000fe20000400000 */
[----:B------:R-:W-:Y:S01]  /*6fa0*/  FMUL R61, R65, R60 ;  /* 0x0000003c413d7220 */ /* 0x000fe20000400000 */
[----:B------:R-:W-:Y:S01]  /*6fb0*/  FFMA.FTZ R11, R11, 1.4426950216293334961, R12 ;  /* 0x3fb8aa3b0b0b7823 */ /* 0x000fe2000001000c */
[----:B------:R-:W-:Y:S01]  /*6fc0*/  FFMA.FTZ R63, R18, 1.1920928955078125e-07, R63 ;  /* 0x34000000123f7823 */ /* 0x000fe2000001003f */
[----:B------:R-:W-:Y:S01]  /*6fd0*/  FMUL R60, R65, R45 ;  /* 0x0000002d413c7220 */ /* 0x000fe20000400000 */
[----:B------:R-:W-:Y:S01]  /*6fe0*/  FFMA.FTZ R22, R13, 1.4426950216293334961, R22 ;  /* 0x3fb8aa3b0d167823 */ /* 0x000fe20000010016 */
[----:B------:R-:W-:Y:S01]  /*6ff0*/  @P2 MOV R12, 0x7f800000 ;  /* 0x7f800000000c2802 */ /* 0x000fe20000000f00 */
[C---:B------:R-:W-:Y:S01]  /*7000*/  FMUL R14, R65.reuse, R14 ;  /* 0x0000000e410e7220 */ /* 0x040fe20000400000 */
[C---:B------:R-:W-:Y:S01]  /*7010*/  FMUL R45, R65.reuse, R8 ;  /* 0x00000008412d7220 */ /* 0x040fe20000400000 */
[----:B------:R-:W-:Y:S01]  /*7020*/  FMUL R23, R65, R44 ;  /* 0x0000002c41177220 */ /* 0x000fe20000400000 */
[----:B0-----:R-:W-:Y:S01]  /*7030*/  LOP3.LUT R4, R97, 0x1ff, RZ, 0xc0, !PT ;  /* 0x000001ff61047812 */ /* 0x001fe200078ec0ff */
[----:B------:R-:W-:Y:S01]  /*7040*/  FADD R44, R63, R22 ;  /* 0x000000163f2c7221 */ /* 0x000fe20000000000 */
[----:B------:R-:W-:Y:S01]  /*7050*/  @P2 FFMA.FTZ R44, R59, R12, +INF ;  /* 0x7f8000003b2c2423 */ /* 0x000fe2000001000c */
[----:B------:R-:W-:Y:S01]  /*7060*/  F2FP.F16.F32.PACK_AB R12, R14, R45 ;  /* 0x0000002d0e0c723e */ /* 0x000fe200000000ff */
[----:B------:R-:W-:Y:S01]  /*7070*/  @P1 FMUL R117, R117, 0.25 ;  /* 0x3e80000075751820 */ /* 0x000fe20000400000 */
[----:B------:R-:W-:Y:S01]  /*7080*/  LEA R45, R4, UR8, 0x4 ;  /* 0x00000008042d7c11 */ /* 0x000fe2000f8e20ff */
[----:B------:R-:W-:Y:S01]  /*7090*/  BAR.SYNC.DEFER_BLOCKING 0x0 ;  /* 0x0000000000007b1d */ /* 0x000fe20000010000 */
        /* <DEDUP_REMOVED lines=21> */
[----:B------:R-:W-:Y:S01]  /*71f0*/  @!P3 FMUL R117, R117, 16777216 ;  /* 0x4b8000007575b820 */ /* 0x000fe20000400000 */
[----:B------:R-:W-:Y:S01]  /*7200*/  @!P3 FMUL R116, R116, 16777216 ;  /* 0x4b8000007474b820 */ /* 0x000fe20000400000 */
[----:B------:R-:W0:Y:S01]  /*7210*/  LDS.128 R4, [R45] ;  /* 0x000000002d047984 */ /* 0x000e220000000c00 */
        /* <DEDUP_REMOVED lines=20> */
[----:B------:R-:W-:Y:S01]  /*7360*/  FFMA.FTZ R64, R17, 1.1920928955078125e-07, R64 ;  /* 0x3400000011407823 */ /* 0x000fe20000010040 */
        /* <DEDUP_REMOVED lines=43> */
[----:B------:R-:W-:Y:S01]  /*7620*/  F2FP.F16.F32.PACK_AB R26, R26, R9 ;  /* 0x000000091a1a723e */ /* 0x000fe200000000ff */
[----:B------:R-:W-:Y:S01]  /*7630*/  FADD R41, R64, R11 ;  /* 0x0000000b40297221 */ /* 0x000fe20000000000 */
[----:B------:R-:W-:-:S02]  /*7640*/  F2FP.F16.F32.PACK_AB R27, R27, R72 ;  /* 0x000000481b1b723e */ /* 0x000fc400000000ff */
[----:B------:R-:W-:Y:S02]  /*7650*/  F2FP.F16.F32.PACK_AB R24, R24, R65 ;  /* 0x000000411818723e */ /* 0x000fe400000000ff */
[----:B------:R-:W-:Y:S01]  /*7660*/  F2FP.F16.F32.PACK_AB R25, R25, R8 ;  /* 0x000000081919723e */ /* 0x000fe200000000ff */
[----:B------:R-:W-:Y:S01]  /*7670*/  BAR.SYNC.DEFER_BLOCKING 0x0 ;  /* 0x0000000000007b1d */ /* 0x000fe20000010000 */
[----:B------:R-:W-:Y:S02]  /*7680*/  ISETP.GE.U32.AND P1, PT, R62, 0x7f800000, PT ;  /* 0x7f8000003e00780c */ /* 0x000fe40003f26070 */
[----:B------:R-:W-:Y:S02]  /*7690*/  F2FP.F16.F32.PACK_AB R14, R67, R16 ;  /* 0x00000010430e723e */ /* 0x000fe400000000ff */
[----:B------:R-:W-:Y:S02]  /*76a0*/  F2FP.F16.F32.PACK_AB R20, R52, R23 ;  /* 0x000000173414723e */ /* 0x000fe400000000ff */
[----:B------:R-:W-:Y:S01]  /*76b0*/  F2FP.F16.F32.PACK_AB R21, R53, R60 ;  /* 0x0000003c3515723e */ /* 0x000fe200000000ff */
[----:B------:R-:W-:Y:S01]  /*76c0*/  IMAD R53, R96, UR5, RZ ;  /* 0x0000000560357c24 */ /* 0x000fe2000f8e02ff */
[----:B------:R-:W-:Y:S01]  /*76d0*/  F2FP.F16.F32.PACK_AB R22, R54, R57 ;  /* 0x000000393616723e */ /* 0x000fe200000000ff */
[----:B------:R-:W-:Y:S01]  /*76e0*/  USHF.L.U32 UR5, UR4, 0x1, URZ ;  /* 0x0000000104057899 */ /* 0x000fe200080006ff */
[----:B------:R-:W-:Y:S01]  /*76f0*/  F2FP.F16.F32.PACK_AB R23, R17, R56 ;  /* 0x000000381117723e */ /* 0x000fe200000000ff */
[----:B------:R-:W1:Y:S01]  /*7700*/  LDC R52, c[0x0][0x3e8] ;  /* 0x0000fa00ff347b82 */ /* 0x000e620000000800 */
[----:B------:R-:W-:Y:S01]  /*7710*/  F2FP.F16.F32.PACK_AB R16, R68, R61 ;  /* 0x0000003d4410723e */ /* 0x000fe200000000ff */
[----:B------:R-:W-:Y:S01]  /*7720*/  @P1 IMAD.MOV.U32 R13, RZ, RZ, 0x7f800000 ;  /* 0x7f800000ff0d1424 */ /* 0x000fe200078e00ff */
[----:B------:R-:W-:-:S02]  /*7730*/  F2FP.F16.F32.PACK_AB R17, R69, R74 ;  /* 0x0000004a4511723e */ /* 0x000fc400000000ff */
[----:B------:R-:W-:Y:S01]  /*7740*/  F2FP.F16.F32.PACK_AB R18, R18, R29 ;  /* 0x0000001d1212723e */ /* 0x000fe200000000ff */
[----:B------:R-:W-:Y:S01]  /*7750*/  @P1 FFMA.FTZ R41, R62, R13, +INF ;  /* 0x7f8000003e291423 */ /* 0x000fe2000001000d */
[----:B------:R-:W-:Y:S01]  /*7760*/  F2FP.F16.F32.PACK_AB R13, R15, R10 ;  /* 0x0000000a0f0d723e */ /* 0x000fe200000000ff */
[----:B------:R-:W2:Y:S01]  /*7770*/  LDC.64 R56, c[0x0][0x398] ;  /* 0x0000e600ff387b82 */ /* 0x000ea20000000a00 */
[----:B------:R-:W-:Y:S02]  /*7780*/  F2FP.F16.F32.PACK_AB R15, R66, R71 ;  /* 0x00000047420f723e */ /* 0x000fe400000000ff */
[----:B------:R-:W-:Y:S01]  /*7790*/  F2FP.F16.F32.PACK_AB R19, R19, R28 ;  /* 0x0000001c1313723e */ /* 0x000fe200000000ff */
[----:B------:R-:W-:Y:S01]  /*77a0*/  STSM.16.M88.4 [R32], R24 ;  /* 0x0000001820007844 */ /* 0x000fe20000000200 */
[----:B------:R-:W-:Y:S02]  /*77b0*/  F2FP.F16.F32.PACK_AB R28, R84, R73 ;  /* 0x00000049541c723e */ /* 0x000fe400000000ff */
[----:B------:R-:W-:Y:S01]  /*77c0*/  F2FP.F16.F32.PACK_AB R29, R85, R70 ;  /* 0x00000046551d723e */ /* 0x000fe200000000ff */
[----:B------:R-:W-:Y:S01]  /*77d0*/  BAR.SYNC.DEFER_BLOCKING 0x0 ;  /* 0x0000000000007b1d */ /* 0x000fe20000010000 */
[----:B------:R-:W-:-:S02]  /*77e0*/  F2FP.F16.F32.PACK_AB R30, R30, R43 ;  /* 0x0000002b1e1e723e */ /* 0x000fc400000000ff */
[----:B------:R-:W-:Y:S02]  /*77f0*/  F2FP.F16.F32.PACK_AB R31, R31, R42 ;  /* 0x0000002a1f1f723e */ /* 0x000fe400000000ff */
[----:B------:R-:W-:Y:S02]  /*7800*/  SHF.R.U32.HI R43, RZ, 0x8, R97 ;  /* 0x00000008ff2b7819 */ /* 0x000fe40000011661 */
[----:B------:R-:W-:Y:S02]  /*7810*/  F2FP.F16.F32.PACK_AB R48, R47, R48 ;  /* 0x000000302f30723e */ /* 0x000fe400000000ff */
[----:B------:R-:W-:Y:S02]  /*7820*/  F2FP.F16.F32.PACK_AB R49, R46, R49 ;  /* 0x000000312e31723e */ /* 0x000fe400000000ff */
[----:B------:R-:W-:Y:S02]  /*7830*/  FSETP.NEU.AND P1, PT, R59, RZ, PT ;  /* 0x000000ff3b00720b */ /* 0x000fe40003f2d000 */
[----:B------:R-:W-:Y:S01]  /*7840*/  FSETP.NEU.AND P0, PT, R62, RZ, PT ;  /* 0x000000ff3e00720b */ /* 0x000fe20003f0d000 */
[----:B------:R-:W3:Y:S01]  /*7850*/  LDS.128 R8, [R45] ;  /* 0x000000002d087984 */ /* 0x000ee20000000c00 */
[----:B------:R-:W-:Y:S06]  /*7860*/  BAR.SYNC.DEFER_BLOCKING 0x0 ;  /* 0x0000000000007b1d */ /* 0x000fec0000010000 */
[----:B------:R-:W-:Y:S02]  /*7870*/  STSM.16.M88.4 [R32], R12 ;  /* 0x0000000c20007844 */ /* 0x000fe40000000200 */
[----:B------:R-:W-:Y:S06]  /*7880*/  BAR.SYNC.DEFER_BLOCKING 0x0 ;  /* 0x0000000000007b1d */ /* 0x000fec0000010000 */
[----:B------:R-:W4:Y:S02]  /*7890*/  LDS.128 R12, [R45] ;  /* 0x000000002d0c7984 */ /* 0x000f240000000c00 */
[----:B------:R-:W-:Y:S06]  /*78a0*/  BAR.SYNC.DEFER_BLOCKING 0x0 ;  /* 0x0000000000007b1d */ /* 0x000fec0000010000 */
[----:B------:R0:W-:Y:S02]  /*78b0*/  STSM.16.M88.4 [R32], R20 ;  /* 0x0000001420007844 */ /* 0x0001e40000000200 */
[----:B------:R-:W-:Y:S01]  /*78c0*/  BAR.SYNC.DEFER_BLOCKING 0x0 ;  /* 0x0000000000007b1d */ /* 0x000fe20000010000 */
[----:B0-----:R-:W-:Y:S01]  /*78d0*/  IMAD.SHL.U32 R21, R53, 0x2, RZ ;  /* 0x0000000235157824 */ /* 0x001fe200078e00ff */
[----:B------:R-:W-:-:S02]  /*78e0*/  F2FP.F16.F32.PACK_AB R20, R51, R58 ;  /* 0x0000003a3314723e */ /* 0x000fc400000000ff */
[----:B------:R-:W-:Y:S02]  /*78f0*/  F2FP.F16.F32.PACK_AB R22, R39, R40 ;  /* 0x000000282716723e */ /* 0x000fe400000000ff */
[----:B--2---:R-:W-:Y:S01]  /*7900*/  IADD3 R42, P2, P3, R21, UR5, R56 ;  /* 0x00000005152a7c10 */ /* 0x004fe2000fb5e038 */
[----:B------:R-:W-:Y:S01]  /*7910*/  UIMAD.WIDE UR4, UR4, 0x2, URZ ;  /* 0x00000002040478a5 */ /* 0x000fe2000f8e02ff */
[----:B------:R-:W-:Y:S02]  /*7920*/  F2FP.F16.F32.PACK_AB R21, R50, R55 ;  /* 0x000000373215723e */ /* 0x000fe400000000ff */
[----:B------:R-:W-:Y:S01]  /*7930*/  F2FP.F16.F32.PACK_AB R23, R37, R38 ;  /* 0x000000262517723e */ /* 0x000fe200000000ff */
[----:B------:R-:W-:Y:S01]  /*7940*/  IMAD.HI R38, R53, 0x2, RZ ;  /* 0x0000000235267827 */ /* 0x000fe200078e02ff */
[----:B------:R-:W-:Y:S01]  /*7950*/  SGXT.U32 R39, R43, 0x1 ;  /* 0x000000012b27781a */ /* 0x000fe20000000000 */
[----:B------:R-:W0:Y:S01]  /*7960*/  LDS.128 R24, [R45] ;  /* 0x000000002d187984 */ /* 0x000e220000000c00 */
[----:B------:R-:W-:-:S02]  /*7970*/  F2FP.F16.F32.PACK_AB R50, R36, R33 ;  /* 0x000000212432723e */ /* 0x000fc400000000ff */
[----:B------:R-:W-:Y:S01]  /*7980*/  F2FP.F16.F32.PACK_AB R51, R35, R34 ;  /* 0x000000222333723e */ /* 0x000fe200000000ff */
[----:B------:R-:W-:Y:S01]  /*7990*/  BAR.SYNC.DEFER_BLOCKING 0x0 ;  /* 0x0000000000007b1d */ /* 0x000fe20000010000 */
[----:B-1----:R-:W-:Y:S01]  /*79a0*/  IMAD R39, R39, R52, RZ ;  /* 0x0000003427277224 */ /* 0x002fe200078e02ff */
[----:B------:R-:W-:Y:S02]  /*79b0*/  IADD3.X R37, PT, PT, R38, UR5, R57, P2, P3 ;  /* 0x0000000526257c10 */ /* 0x000fe400097e6439 */
[----:B------:R-:W-:Y:S01]  /*79c0*/  PRMT R36, R4, 0x7632, R36 ;  /* 0x0000763204247816 */ /* 0x000fe20000000024 */
[C---:B------:R-:W-:Y:S01]  /*79d0*/  IMAD R43, R52.reuse, 0x2, R39 ;  /* 0x00000002342b7824 */ /* 0x040fe200078e0227 */
[-C--:B------:R-:W-:Y:S01]  /*79e0*/  LEA R38, P2, R39, R42.reuse, 0x1 ;  /* 0x0000002a27267211 */ /* 0x080fe200078408ff */
[----:B------:R-:W1:Y:S01]  /*79f0*/  LDCU UR4, c[0x0][0x3ec] ;  /* 0x00007d80ff0477ac */ /* 0x000e620008000800 */
[----:B------:R-:W-:Y:S01]  /*7a00*/  PRMT R40, R5, 0x7632, R40 ;  /* 0x0000763205287816 */ /* 0x000fe20000000028 */
[----:B------:R-:W-:Y:S01]  /*7a10*/  IMAD R33, R52, 0x2, R43 ;  /* 0x0000000234217824 */ /* 0x000fe200078e022b */
[----:B------:R-:W-:-:S02]  /*7a20*/  LEA R34, P3, R43, R42, 0x1 ;  /* 0x0000002a2b227211 */ /* 0x000fc400078608ff */
[-C--:B------:R-:W-:Y:S02]  /*7a30*/  LEA.HI.X.SX32 R39, R39, R37.reuse, 0x1, P2 ;  /* 0x0000002527277211 */ /* 0x080fe400010f0eff */
[-C--:B------:R-:W-:Y:S02]  /*7a40*/  LEA R46, P2, R33, R42.reuse, 0x1 ;  /* 0x0000002a212e7211 */ /* 0x080fe400078408ff */
[----:B------:R-:W-:Y:S02]  /*7a50*/  LEA.HI.X.SX32 R35, R43, R37, 0x1, P3 ;  /* 0x000000252b237211 */ /* 0x000fe400018f0eff */
[C---:B------:R-:W-:Y:S02]  /*7a60*/  LEA R43, R52.reuse, R33, 0x1 ;  /* 0x00000021342b7211 */ /* 0x040fe400078e08ff */
[-C--:B------:R-:W-:Y:S02]  /*7a70*/  LEA.HI.X.SX32 R47, R33, R37.reuse, 0x1, P2 ;  /* 0x00000025212f7211 */ /* 0x080fe400010f0eff */
[C---:B------:R-:W-:Y:S01]  /*7a80*/  LEA R54, P2, R43.reuse, R42, 0x1 ;  /* 0x0000002a2b367211 */ /* 0x040fe200078408ff */
[C---:B------:R-:W-:Y:S01]  /*7a90*/  IMAD R33, R52.reuse, 0x2, R43 ;  /* 0x0000000234217824 */ /* 0x040fe200078e022b */
[----:B------:R-:W-:Y:S01]  /*7aa0*/  STSM.16.M88.4 [R32], R16 ;  /* 0x0000001020007844 */ /* 0x000fe20000000200 */
[----:B-1----:R-:W-:Y:S01]  /*7ab0*/  UIMAD UR4, UR9, UR4, URZ ;  /* 0x00000004090472a4 */ /* 0x002fe2000f8e02ff */
[----:B------:R-:W-:Y:S01]  /*7ac0*/  LEA.HI.X.SX32 R55, R43, R37, 0x1, P2 ;  /* 0x000000252b377211 */ /* 0x000fe200010f0eff */
[----:B------:R-:W-:Y:S01]  /*7ad0*/  IMAD R43, R52, 0x2, R33 ;  /* 0x00000002342b7824 */ /* 0x000fe200078e0221 */
[----:B------:R-:W-:Y:S01]  /*7ae0*/  BAR.SYNC.DEFER_BLOCKING 0x0 ;  /* 0x0000000000007b1d */ /* 0x000fe20000010000 */
[----:B------:R-:W-:-:S02]  /*7af0*/  USHF.L.U32 UR6, UR4, 0x2, URZ ;  /* 0x0000000204067899 */ /* 0x000fc400080006ff */
[----:B------:R-:W-:-:S03]  /*7b00*/  UIMAD.WIDE UR4, UR4, 0x4, URZ ;  /* 0x00000004040478a5 */ /* 0x000fc6000f8e02ff */
[----:B------:R-:W1:Y:S02]  /*7b10*/  LDS.128 R16, [R45] ;  /* 0x000000002d107984 */ /* 0x000e640000000c00 */
[----:B------:R-:W-:Y:S06]  /*7b20*/  BAR.SYNC.DEFER_BLOCKING 0x0 ;  /* 0x0000000000007b1d */ /* 0x000fec0000010000 */
[----:B------:R-:W-:Y:S02]  /*7b30*/  STSM.16.M88.4 [R32], R28 ;  /* 0x0000001c20007844 */ /* 0x000fe40000000200 */
[----:B------:R-:W-:Y:S06]  /*7b40*/  BAR.SYNC.DEFER_BLOCKING 0x0 ;  /* 0x0000000000007b1d */ /* 0x000fec0000010000 */
[----:B------:R-:W2:Y:S02]  /*7b50*/  LDS.128 R28, [R45] ;  /* 0x000000002d1c7984 */ /* 0x000ea40000000c00 */
[----:B------:R-:W-:Y:S06]  /*7b60*/  BAR.SYNC.DEFER_BLOCKING 0x0 ;  /* 0x0000000000007b1d */ /* 0x000fec0000010000 */
[----:B------:R-:W-:Y:S02]  /*7b70*/  STSM.16.M88.4 [R32], R20 ;  /* 0x0000001420007844 */ /* 0x000fe40000000200 */
[----:B------:R-:W-:Y:S06]  /*7b80*/  BAR.SYNC.DEFER_BLOCKING 0x0 ;  /* 0x0000000000007b1d */ /* 0x000fec0000010000 */
[----:B------:R-:W-:Y:S02]  /*7b90*/  LDS.128 R20, [R45] ;  /* 0x000000002d147984 */ /* 0x000fe40000000c00 */
[----:B------:R-:W-:Y:S06]  /*7ba0*/  BAR.SYNC.DEFER_BLOCKING 0x0 ;  /* 0x0000000000007b1d */ /* 0x000fec0000010000 */
[----:B------:R0:W-:Y:S02]  /*7bb0*/  STSM.16.M88.4 [R32], R48 ;  /* 0x0000003020007844 */ /* 0x0001e40000000200 */
[----:B------:R-:W-:Y:S01]  /*7bc0*/  BAR.SYNC.DEFER_BLOCKING 0x0 ;  /* 0x0000000000007b1d */ /* 0x000fe20000010000 */
[----:B0-----:R-:W-:-:S02]  /*7bd0*/  LEA R32, P2, R33, R42, 0x1 ;  /* 0x0000002a21207211 */ /* 0x001fc400078408ff */
[----:B------:R-:W-:Y:S02]  /*7be0*/  PRMT R48, R6, 0x7632, R48 ;  /* 0x0000763206307816 */ /* 0x000fe40000000030 */
[----:B------:R-:W-:Y:S02]  /*7bf0*/  LEA.HI.X.SX32 R33, R33, R37, 0x1, P2 ;  /* 0x0000002521217211 */ /* 0x000fe400010f0eff */
[----:B------:R-:W-:Y:S01]  /*7c00*/  PRMT R50, R7, 0x7632, R50 ;  /* 0x0000763207327816 */ /* 0x000fe20000000032 */
[----:B------:R0:W-:Y:S04]  /*7c10*/  STG.E.U16 desc[UR14][R38.64], R4 ;  /* 0x0000000426007986 */ /* 0x0001e8000c10150e */
[----:B------:R1:W-:Y:S04]  /*7c20*/  STG.E.U16 desc[UR14][R34.64], R5 ;  /* 0x0000000522007986 */ /* 0x0003e8000c10150e */
[----:B------:R2:W-:Y:S01]  /*7c30*/  STG.E.U16 desc[UR14][R46.64], R6 ;  /* 0x000000062e007986 */ /* 0x0005e2000c10150e */
[----:B0-----:R-:W-:-:S03]  /*7c40*/  LEA R4, P2, R43, R42, 0x1 ;  /* 0x0000002a2b047211 */ /* 0x001fc600078408ff */
[----:B------:R-:W-:Y:S01]  /*7c50*/  STG.E.U16 desc[UR14][R54.64], R7 ;  /* 0x0000000736007986 */ /* 0x000fe2000c10150e */
[C---:B-1----:R-:W-:Y:S01]  /*7c60*/  IMAD R35, R52.reuse, 0x2, R43 ;  /* 0x0000000234237824 */ /* 0x042fe200078e022b */
[----:B------:R-:W-:Y:S02]  /*7c70*/  LEA.HI.X.SX32 R5, R43, R37, 0x1, P2 ;  /* 0x000000252b057211 */ /* 0x000fe400010f0eff */
[----:B------:R3:W-:Y:S02]  /*7c80*/  STG.E.U16 desc[UR14][R32.64], R36 ;  /* 0x0000002420007986 */ /* 0x0007e4000c10150e */
[C---:B------:R-:W-:Y:S02]  /*7c90*/  LEA R39, R52.reuse, R35, 0x1 ;  /* 0x0000002334277211 */ /* 0x040fe400078e08ff */
[----:B------:R0:W-:Y:S01]  /*7ca0*/  STG.E.U16 desc[UR14][R4.64], R40 ;  /* 0x0000002804007986 */ /* 0x0001e2000c10150e */
[----:B------:R-:W-:Y:S02]  /*7cb0*/  LEA R34, P2, R35, R42, 0x1 ;  /* 0x0000002a23227211 */ /* 0x000fe400078408ff */
[----:B------:R-:W-:-:S02]  /*7cc0*/  IMAD R43, R52, 0x2, R39 ;  /* 0x00000002342b7824 */ /* 0x000fc400078e0227 */
[-C--:B------:R-:W-:Y:S02]  /*7cd0*/  LEA.HI.X.SX32 R35, R35, R37.reuse, 0x1, P2 ;  /* 0x0000002523237211 */ /* 0x080fe400010f0eff */
[-C--:B------:R-:W-:Y:S01]  /*7ce0*/  LEA R38, P2, R39, R42.reuse, 0x1 ;  /* 0x0000002a27267211 */ /* 0x080fe200078408ff */
[C---:B--2---:R-:W-:Y:S01]  /*7cf0*/  IMAD R47, R52.reuse, 0x2, R43 ;  /* 0x00000002342f7824 */ /* 0x044fe200078e022b */
[----:B---3--:R-:W-:Y:S01]  /*7d00*/  PRMT R36, R9, 0x7632, R36 ;  /* 0x0000763209247816 */ /* 0x008fe20000000024 */
[----:B------:R-:W-:Y:S01]  /*7d10*/  STG.E.U16 desc[UR14][R34.64], R48 ;  /* 0x0000003022007986 */ /* 0x000fe2000c10150e */
[-C--:B------:R-:W-:Y:S01]  /*7d20*/  LEA.HI.X.SX32 R39, R39, R37.reuse, 0x1, P2 ;  /* 0x0000002527277211 */ /* 0x080fe200010f0eff */
[----:B------:R-:W-:Y:S01]  /*7d30*/  IMAD R49, R52, 0x2, R47 ;  /* 0x0000000234317824 */ /* 0x000fe200078e022f */
[----:B------:R-:W-:Y:S02]  /*7d40*/  LEA R6, P2, R43, R42, 0x1 ;  /* 0x0000002a2b067211 */ /* 0x000fe400078408ff */
[----:B0-----:R-:W-:Y:S01]  /*7d50*/  PRMT R40, R11, 0x7632, R40 ;  /* 0x000076320b287816 */ /* 0x001fe20000000028 */
[----:B------:R0:W-:Y:S01]  /*7d60*/  STG.E.U16 desc[UR14][R38.64], R50 ;  /* 0x0000003226007986 */ /* 0x0001e2000c10150e */
[----:B------:R-:W-:-:S02]  /*7d70*/  LEA.HI.X.SX32 R7, R43, R37, 0x1, P2 ;  /* 0x000000252b077211 */ /* 0x000fc400010f0eff */
[-C--:B------:R-:W-:Y:S02]  /*7d80*/  LEA R32, P2, R47, R42.reuse, 0x1 ;  /* 0x0000002a2f207211 */ /* 0x080fe400078408ff */
[-C--:B------:R-:W-:Y:S01]  /*7d90*/  LEA R46, P3, R49, R42.reuse, 0x1 ;  /* 0x0000002a312e7211 */ /* 0x080fe200078608ff */
[----:B------:R-:W-:Y:S01]  /*7da0*/  STG.E.U16 desc[UR14][R6.64], R8 ;  /* 0x0000000806007986 */ /* 0x000fe2000c10150e */
[C---:B------:R-:W-:Y:S02]  /*7db0*/  LEA R43, R52.reuse, R49, 0x1 ;  /* 0x00000031342b7211 */ /* 0x040fe400078e08ff */
[-C--:B------:R-:W-:Y:S02]  /*7dc0*/  LEA.HI.X.SX32 R33, R47, R37.reuse, 0x1, P2 ;  /* 0x000000252f217211 */ /* 0x080fe400010f0eff */
[-C--:B------:R-:W-:Y:S01]  /*7dd0*/  LEA.HI.X.SX32 R47, R49, R37.reuse, 0x1, P3 ;  /* 0x00000025312f7211 */ /* 0x080fe200018f0eff */
[----:B------:R-:W-:Y:S01]  /*7de0*/  IMAD R49, R52, 0x2, R43 ;  /* 0x0000000234317824 */ /* 0x000fe200078e022b */
[CC--:B------:R-:W-:Y:S01]  /*7df0*/  LEA R4, P2, R43.reuse, R42.reuse, 0x1 ;  /* 0x0000002a2b047211 */ /* 0x0c0fe200078408ff */
[----:B------:R1:W-:Y:S01]  /*7e00*/  STG.E.U16 desc[UR14][R32.64], R9 ;  /* 0x0000000920007986 */ /* 0x0003e2000c10150e */
[----:B0-----:R-:W-:Y:S01]  /*7e10*/  PRMT R38, R10, 0x7632, R38 ;  /* 0x000076320a267816 */ /* 0x001fe20000000026 */
[C---:B------:R-:W-:Y:S01]  /*7e20*/  IMAD R51, R52.reuse, 0x2, R49 ;  /* 0x0000000234337824 */ /* 0x040fe200078e0231 */
[----:B------:R-:W-:Y:S01]  /*7e30*/  LEA.HI.X.SX32 R5, R43, R37, 0x1, P2 ;  /* 0x000000252b057211 */ /* 0x000fe200010f0eff */
[----:B------:R0:W-:Y:S01]  /*7e40*/  STG.E.U16 desc[UR14][R46.64], R10 ;  /* 0x0000000a2e007986 */ /* 0x0001e2000c10150e */
[----:B------:R-:W-:Y:S01]  /*7e50*/  LEA R34, P2, R49, R42, 0x1 ;  /* 0x0000002a31227211 */ /* 0x000fe200078408ff */
[----:B------:R-:W-:-:S02]  /*7e60*/  IMAD R39, R52, 0x2, R51 ;  /* 0x0000000234277824 */ /* 0x000fc400078e0233 */
[----:B------:R-:W-:Y:S01]  /*7e70*/  STG.E.U16 desc[UR14][R4.64], R11 ;  /* 0x0000000b04007986 */ /* 0x000fe2000c10150e */
[----:B------:R-:W-:Y:S02]  /*7e80*/  LEA.HI.X.SX32 R35, R49, R37, 0x1, P2 ;  /* 0x0000002531237211 */ /* 0x000fe400010f0eff */
[----:B------:R-:W-:Y:S02]  /*7e90*/  LEA R43, R52, R39, 0x1 ;  /* 0x00000027342b7211 */ /* 0x000fe400078e08ff */
[----:B-1----:R-:W-:Y:S02]  /*7ea0*/  PRMT R33, R8, 0x7632, R33 ;  /* 0x0000763208217816 */ /* 0x002fe40000000021 */
[-C--:B------:R-:W-:Y:S01]  /*7eb0*/  LEA R8, P3, R39, R42.reuse, 0x1 ;  /* 0x0000002a27087211 */ /* 0x080fe200078608ff */
[C---:B------:R-:W-:Y:S01]  /*7ec0*/  IMAD R53, R52.reuse, 0x2, R43 ;  /* 0x0000000234357824 */ /* 0x040fe200078e022b */
[----:B------:R-:W-:Y:S01]  /*7ed0*/  LEA R6, P2, R51, R42, 0x1 ;  /* 0x0000002a33067211 */ /* 0x000fe200078408ff */
[----:B------:R1:W-:Y:S01]  /*7ee0*/  STG.E.U16 desc[UR14][R34.64], R33 ;  /* 0x0000002122007986 */ /* 0x0003e2000c10150e */
[-C--:B------:R-:W-:Y:S01]  /*7ef0*/  LEA.HI.X.SX32 R9, R39, R37.reuse, 0x1, P3 ;  /* 0x0000002527097211 */ /* 0x080fe200018f0eff */
[----:B0-----:R-:W-:Y:S01]  /*7f00*/  IMAD R47, R52, 0x2, R53 ;  /* 0x00000002342f7824 */ /* 0x001fe200078e0235 */
[----:B------:R-:W-:-:S02]  /*7f10*/  LEA.HI.X.SX32 R7, R51, R37, 0x1, P2 ;  /* 0x0000002533077211 */ /* 0x000fc400010f0eff */
[CC--:B------:R-:W-:Y:S01]  /*7f20*/  LEA R32, P2, R43.reuse, R42.reuse, 0x1 ;  /* 0x0000002a2b207211 */ /* 0x0c0fe200078408ff */
[C---:B------:R-:W-:Y:S02]  /*7f30*/  IMAD R49, R52.reuse, 0x2, R47 ;  /* 0x0000000234317824 */ /* 0x040fe400078e022f */
[----:B------:R0:W-:Y:S03]  /*7f40*/  STG.E.U16 desc[UR14][R6.64], R36 ;  /* 0x0000002406007986 */ /* 0x0001e6000c10150e */
[C---:B------:R-:W-:Y:S01]  /*7f50*/  LEA R39, R52.reuse, R49, 0x1 ;  /* 0x0000003134277211 */ /* 0x040fe200078e08ff */
[----:B------:R2:W-:Y:S01]  /*7f60*/  STG.E.U16 desc[UR14][R8.64], R38 ;  /* 0x0000002608007986 */ /* 0x0005e2000c10150e */
[-C--:B-1----:R-:W-:Y:S02]  /*7f70*/  LEA.HI.X.SX32 R33, R43, R37.reuse, 0x1, P2 ;  /* 0x000000252b217211 */ /* 0x082fe400010f0eff */
[-C--:B------:R-:W-:Y:S01]  /*7f80*/  LEA R4, P2, R53, R42.reuse, 0x1 ;  /* 0x0000002a35047211 */ /* 0x080fe200078408ff */
[C---:B------:R-:W-:Y:S01]  /*7f90*/  IMAD R51, R52.reuse, 0x2, R39 ;  /* 0x0000000234337824 */ /* 0x040fe200078e0227 */
[-C--:B------:R-:W-:Y:S01]  /*7fa0*/  LEA R34, P3, R49, R42.reuse, 0x1 ;  /* 0x0000002a31227211 */ /* 0x080fe200078608ff */
[----:B------:R1:W-:Y:S01]  /*7fb0*/  STG.E.U16 desc[UR14][R32.64], R40 ;  /* 0x0000002820007986 */ /* 0x0003e2000c10150e */
[----:B------:R-:W-:Y:S01]  /*7fc0*/  LEA.HI.X.SX32 R5, R53, R37, 0x1, P2 ;  /* 0x0000002535057211 */ /* 0x000fe200010f0eff */
[----:B------:R-:W-:Y:S01]  /*7fd0*/  IMAD R43, R52, 0x2, R51 ;  /* 0x00000002342b7824 */ /* 0x000fe200078e0233 */
[----:B------:R-:W-:-:S02]  /*7fe0*/  LEA R10, P2, R47, R42, 0x1 ;  /* 0x0000002a2f0a7211 */ /* 0x000fc400078408ff */
[-C--:B------:R-:W-:Y:S01]  /*7ff0*/  LEA.HI.X.SX32 R35, R49, R37.reuse, 0x1, P3 ;  /* 0x0000002531237211 */ /* 0x080fe200018f0eff */
[C---:B------:R-:W-:Y:S01]  /*8000*/  IMAD R53, R52.reuse, 0x2, R43 ;  /* 0x0000000234357824 */ /* 0x040fe200078e022b */
[----:B------:R-:W-:Y:S01]  /*8010*/  LEA.HI.X.SX32 R11, R47, R37, 0x1, P2 ;  /* 0x000000252f0b7211 */ /* 0x000fe200010f0eff */
[----:B----4-:R3:W-:Y:S01]  /*8020*/  STG.E.U16 desc[UR14][R4.64], R12 ;  /* 0x0000000c04007986 */ /* 0x0107e2000c10150e */
[CC--:B0-----:R-:W-:Y:S02]  /*8030*/  LEA R6, P2, R39.reuse, R42.reuse, 0x1 ;  /* 0x0000002a27067211 */ /* 0x0c1fe400078408ff */
[C---:B------:R-:W-:Y:S01]  /*8040*/  LEA R55, R52.reuse, R53, 0x1 ;  /* 0x0000003534377211 */ /* 0x040fe200078e08ff */
[----:B------:R0:W-:Y:S01]  /*8050*/  STG.E.U16 desc[UR14][R10.64], R13 ;  /* 0x0000000d0a007986 */ /* 0x0001e2000c10150e */
[----:B------:R-:W-:Y:S02]  /*8060*/  LEA.HI.X.SX32 R7, R39, R37, 0x1, P2 ;  /* 0x0000002527077211 */ /* 0x000fe400010f0eff */
[----:B--2---:R-:W-:Y:S01]  /*8070*/  LEA R8, P2, R51, R42, 0x1 ;  /* 0x0000002a33087211 */ /* 0x004fe200078408ff */
[----:B------:R-:W-:Y:S01]  /*8080*/  IMAD R47, R52, 0x2, R55 ;  /* 0x00000002342f7824 */ /* 0x000fe200078e0237 */
[----:B------:R2:W-:Y:S01]  /*8090*/  STG.E.U16 desc[UR14][R34.64], R14 ;  /* 0x0000000e22007986 */ /* 0x0005e2000c10150e */
[----:B-1----:R-:W-:-:S02]  /*80a0*/  PRMT R32, R13, 0x7632, R32 ;  /* 0x000076320d207816 */ /* 0x002fc40000000020 */
[C---:B------:R-:W-:Y:S01]  /*80b0*/  IMAD R49, R52.reuse, 0x2, R47 ;  /* 0x0000000234317824 */ /* 0x040fe200078e022f */
[-C--:B------:R-:W-:Y:S01]  /*80c0*/  LEA.HI.X.SX32 R9, R51, R37.reuse, 0x1, P2 ;  /* 0x0000002533097211 */ /* 0x080fe200010f0eff */
[----:B------:R1:W-:Y:S01]  /*80d0*/  STG.E.U16 desc[UR14][R6.64], R15 ;  /* 0x0000000f06007986 */ /* 0x0003e2000c10150e */
[CC--:B---3--:R-:W-:Y:S01]  /*80e0*/  LEA R4, P2, R43.reuse, R42.reuse, 0x1 ;  /* 0x0000002a2b047211 */ /* 0x0c8fe200078408ff */
[----:B------:R-:W-:Y:S01]  /*80f0*/  IMAD R33, R52, 0x2, R49 ;  /* 0x0000000234217824 */ /* 0x000fe200078e0231 */
[----:B0-----:R-:W-:Y:S02]  /*8100*/  PRMT R11, R12, 0x7632, R11 ;  /* 0x000076320c0b7816 */ /* 0x001fe4000000000b */
[----:B------:R-:W-:Y:S02]  /*8110*/  LEA.HI.X.SX32 R5, R43, R37, 0x1, P2 ;  /* 0x000000252b057211 */ /* 0x000fe400010f0eff */
[----:B------:R-:W-:Y:S01]  /*8120*/  LEA R39, R52, R33, 0x1 ;  /* 0x0000002134277211 */ /* 0x000fe200078e08ff */
[----:B------:R0:W-:Y:S01]  /*8130*/  STG.E.U16 desc[UR14][R8.64], R11 ;  /* 0x0000000b08007986 */ /* 0x0001e2000c10150e */
[----:B------:R-:W-:-:S02]  /*8140*/  LEA R10, P3, R53, R42, 0x1 ;  /* 0x0000002a350a7211 */ /* 0x000fc400078608ff */
[CC--:B------:R-:W-:Y:S01]  /*8150*/  LEA R12, P2, R55.reuse, R42.reuse, 0x1 ;  /* 0x0000002a370c7211 */ /* 0x0c0fe200078408ff */
[----:B------:R-:W-:Y:S01]  /*8160*/  IMAD R57, R52, 0x2, R39 ;  /* 0x0000000234397824 */ /* 0x000fe200078e0227 */
[----:B------:R-:W-:Y:S01]  /*8170*/  PRMT R36, R14, 0x7632, R36 ;  /* 0x000076320e247816 */ /* 0x000fe20000000024 */
[----:B------:R3:W-:Y:S01]  /*8180*/  STG.E.U16 desc[UR14][R4.64], R32 ;  /* 0x0000002004007986 */ /* 0x0007e2000c10150e */
[-C--:B------:R-:W-:Y:S01]  /*8190*/  LEA.HI.X.SX32 R13, R55, R37.reuse, 0x1, P2 ;  /* 0x00000025370d7211 */ /* 0x080fe200010f0eff */
[C---:B--2---:R-:W-:Y:S01]  /*81a0*/  IMAD R35, R52.reuse, 0x2, R57 ;  /* 0x0000000234237824 */ /* 0x044fe200078e0239 */
[----:B-1----:R-:W-:Y:S02]  /*81b0*/  LEA R6, P2, R47, R42, 0x1 ;  /* 0x0000002a2f067211 */ /* 0x002fe400078408ff */
[----:B------:R-:W-:Y:S01]  /*81c0*/  PRMT R38, R15, 0x7632, R38 ;  /* 0x000076320f267816 */ /* 0x000fe20000000026 */
[----:B------:R-:W-:Y:S01]  /*81d0*/  IMAD R51, R52, 0x2, R35 ;  /* 0x0000000234337824 */ /* 0x000fe200078e0223 */
[----:B0-----:R-:W-:-:S02]  /*81e0*/  LEA.HI.X.SX32 R11, R53, R37, 0x1, P3 ;  /* 0x00000025350b7211 */ /* 0x001fc400018f0eff */
[----:B------:R-:W-:Y:S02]  /*81f0*/  LEA.HI.X.SX32 R7, R47, R37, 0x1, P2 ;  /* 0x000000252f077211 */ /* 0x000fe400010f0eff */
[C---:B------:R-:W-:Y:S01]  /*8200*/  LEA R43, R52.reuse, R51, 0x1 ;  /* 0x00000033342b7211 */ /* 0x040fe200078e08ff */
[----:B------:R0:W-:Y:S01]  /*8210*/  STG.E.U16 desc[UR14][R10.64], R36 ;  /* 0x000000240a007986 */ /* 0x0001e2000c10150e */
[-C--:B------:R-:W-:Y:S02]  /*8220*/  LEA R14, P3, R33, R42.reuse, 0x1 ;  /* 0x0000002a210e7211 */ /* 0x080fe400078608ff */
[-C--:B------:R-:W-:Y:S01]  /*8230*/  LEA R8, P2, R49, R42.reuse, 0x1 ;  /* 0x0000002a31087211 */ /* 0x080fe200078408ff */
[C---:B------:R-:W-:Y:S01]  /*8240*/  IMAD R53, R52.reuse, 0x2, R43 ;  /* 0x0000000234357824 */ /* 0x040fe200078e022b */
[-C--:B------:R-:W-:Y:S01]  /*8250*/  LEA.HI.X.SX32 R15, R33, R37.reuse, 0x1, P3 ;  /* 0x00000025210f7211 */ /* 0x080fe200018f0eff */
[----:B------:R1:W-:Y:S01]  /*8260*/  STG.E.U16 desc[UR14][R12.64], R38 ;  /* 0x000000260c007986 */ /* 0x0003e2000c10150e */
[----:B------:R-:W-:Y:S01]  /*8270*/  LEA.HI.X.SX32 R9, R49, R37, 0x1, P2 ;  /* 0x0000002531097211 */ /* 0x000fe200010f0eff */
[----:B------:R-:W-:Y:S01]  /*8280*/  IMAD R55, R52, 0x2, R53 ;  /* 0x0000000234377824 */ /* 0x000fe200078e0235 */
[----:B---3--:R-:W-:Y:S01]  /*8290*/  PRMT R5, R24, 0x7632, R5 ;  /* 0x0000763218057816 */ /* 0x008fe20000000005 */
[----:B------:R2:W-:Y:S01]  /*82a0*/  STG.E.U16 desc[UR14][R6.64], R24 ;  /* 0x0000001806007986 */ /* 0x0005e2000c10150e */
[----:B------:R-:W-:Y:S01]  /*82b0*/  PRMT R40, R27, 0x7632, R40 ;  /* 0x000076321b287816 */ /* 0x000fe20000000028 */
[----:B------:R-:W-:Y:S01]  /*82c0*/  IMAD R47, R52, 0x2, R55 ;  /* 0x00000002342f7824 */ /* 0x000fe200078e0237 */
[----:B0-----:R-:W-:Y:S01]  /*82d0*/  LEA R10, P2, R39, R42, 0x1 ;  /* 0x0000002a270a7211 */ /* 0x001fe200078408ff */
[----:B------:R0:W-:Y:S01]  /*82e0*/  STG.E.U16 desc[UR14][R8.64], R25 ;  /* 0x0000001908007986 */ /* 0x0001e2000c10150e */
[----:B------:R-:W-:-:S02]  /*82f0*/  PRMT R36, R26, 0x7632, R36 ;  /* 0x000076321a247816 */ /* 0x000fc40000000024 */
[C---:B------:R-:W-:Y:S01]  /*8300*/  LEA R59, R52.reuse, R47, 0x1 ;  /* 0x0000002f343b7211 */ /* 0x040fe200078e08ff */
[----:B------:R3:W-:Y:S01]  /*8310*/  STG.E.U16 desc[UR14][R14.64], R26 ;  /* 0x0000001a0e007986 */ /* 0x0007e2000c10150e */
[-C--:B------:R-:W-:Y:S02]  /*8320*/  LEA.HI.X.SX32 R11, R39, R37.reuse, 0x1, P2 ;  /* 0x00000025270b7211 */ /* 0x080fe400010f0eff */
[-C--:B-1----:R-:W-:Y:S01]  /*8330*/  LEA R12, P2, R57, R42.reuse, 0x1 ;  /* 0x0000002a390c7211 */ /* 0x082fe200078408ff */
[C---:B------:R-:W-:Y:S01]  /*8340*/  IMAD R33, R52.reuse, 0x2, R59 ;  /* 0x0000000234217824 */ /* 0x040fe200078e023b */
[----:B--2---:R-:W-:Y:S01]  /*8350*/  PRMT R7, R25, 0x7632, R7 ;  /* 0x0000763219077816 */ /* 0x004fe20000000007 */
[----:B------:R-:W-:Y:S01]  /*8360*/  STG.E.U16 desc[UR14][R10.64], R27 ;  /* 0x0000001b0a007986 */ /* 0x000fe2000c10150e */
[----:B------:R-:W-:Y:S01]  /*8370*/  LEA.HI.X.SX32 R13, R57, R37, 0x1, P2 ;  /* 0x00000025390d7211 */ /* 0x000fe200010f0eff */
[----:B------:R-:W-:Y:S01]  /*8380*/  IMAD R49, R52, 0x2, R33 ;  /* 0x0000000234317824 */ /* 0x000fe200078e0221 */
[----:B0-----:R-:W-:-:S02]  /*8390*/  LEA R8, P4, R53, R42, 0x1 ;  /* 0x0000002a35087211 */ /* 0x001fc400078808ff */
[-C--:B------:R-:W-:Y:S01]  /*83a0*/  LEA R4, P2, R51, R42.reuse, 0x1 ;  /* 0x0000002a33047211 */ /* 0x080fe200078408ff */
[C---:B------:R-:W-:Y:S01]  /*83b0*/  IMAD R61, R52.reuse, 0x2, R49 ;  /* 0x00000002343d7824 */ /* 0x040fe200078e0231 */
[-C--:B---3--:R-:W-:Y:S01]  /*83c0*/  LEA R14, P3, R35, R42.reuse, 0x1 ;  /* 0x0000002a230e7211 */ /* 0x088fe200078608ff */
[----:B------:R0:W-:Y:S01]  /*83d0*/  STG.E.U16 desc[UR14][R12.64], R5 ;  /* 0x000000050c007986 */ /* 0x0001e2000c10150e */
[----:B------:R-:W-:Y:S02]  /*83e0*/  LEA.HI.X.SX32 R9, R53, R37, 0x1, P4 ;  /* 0x0000002535097211 */ /* 0x000fe400020f0eff */
[C---:B------:R-:W-:Y:S02]  /*83f0*/  LEA R63, R52.reuse, R61, 0x1 ;  /* 0x0000003d343f7211 */ /* 0x040fe400078e08ff */
[----:B------:R-:W-:Y:S02]  /*8400*/  LEA.HI.X.SX32 R15, R35, R37, 0x1, P3 ;  /* 0x00000025230f7211 */ /* 0x000fe400018f0eff */
[----:B------:R-:W-:Y:S01]  /*8410*/  LEA R6, P3, R43, R42, 0x1 ;  /* 0x0000002a2b067211 */ /* 0x000fe200078608ff */
[----:B------:R-:W-:-:S02]  /*8420*/  IMAD R65, R52, 0x2, R63 ;  /* 0x0000000234417824 */ /* 0x000fc400078e023f */
[----:B------:R1:W-:Y:S02]  /*8430*/  STG.E.U16 desc[UR14][R14.64], R7 ;  /* 0x000000070e007986 */ /* 0x0003e4000c10150e */
[C---:B------:R-:W-:Y:S01]  /*8440*/  IMAD R57, R52.reuse, 0x2, R65 ;  /* 0x0000000234397824 */ /* 0x040fe200078e0241 */
[-C--:B0-----:R-:W-:Y:S02]  /*8450*/  LEA.HI.X.SX32 R5, R51, R37.reuse, 0x1, P2 ;  /* 0x0000002533057211 */ /* 0x081fe400010f0eff */
[C---:B------:R-:W-:Y:S01]  /*8460*/  LEA R10, P2, R55.reuse, R42, 0x1 ;  /* 0x0000002a370a7211 */ /* 0x040fe200078408ff */
[C---:B------:R-:W-:Y:S02]  /*8470*/  IMAD R67, R52.reuse, 0x2, R57 ;  /* 0x0000000234437824 */ /* 0x040fe400078e0239 */
[----:B------:R-:W-:Y:S01]  /*8480*/  STG.E.U16 desc[UR14][R4.64], R36 ;  /* 0x0000002404007986 */ /* 0x000fe2000c10150e */
[----:B------:R-:W-:Y:S02]  /*8490*/  LEA.HI.X.SX32 R11, R55, R37, 0x1, P2 ;  /* 0x00000025370b7211 */ /* 0x000fe400010f0eff */
[----:B------:R-:W-:-:S02]  /*84a0*/  LEA R69, R52, R67, 0x1 ;  /* 0x0000004334457211 */ /* 0x000fc400078e08ff */
[-C--:B-1----:R-:W-:Y:S02]  /*84b0*/  LEA.HI.X.SX32 R7, R43, R37.reuse, 0x1, P3 ;  /* 0x000000252b077211 */ /* 0x082fe400018f0eff */
[-C--:B------:R-:W-:Y:S01]  /*84c0*/  LEA R12, P3, R47, R42.reuse, 0x1 ;  /* 0x0000002a2f0c7211 */ /* 0x080fe200078608ff */
[C---:B------:R-:W-:Y:S01]  /*84d0*/  IMAD R71, R52.reuse, 0x2, R69 ;  /* 0x0000000234477824 */ /* 0x040fe200078e0245 */
[-C--:B------:R-:W-:Y:S01]  /*84e0*/  LEA R24, P2, R33, R42.reuse, 0x1 ;  /* 0x0000002a21187211 */ /* 0x080fe200078408ff */
[----:B------:R-:W-:Y:S01]  /*84f0*/  STG.E.U16 desc[UR14][R6.64], R40 ;  /* 0x0000002806007986 */ /* 0x000fe2000c10150e */
[-C--:B------:R-:W-:Y:S01]  /*8500*/  LEA.HI.X.SX32 R13, R47, R37.reuse, 0x1, P3 ;  /* 0x000000252f0d7211 */ /* 0x080fe200018f0eff */
[C---:B------:R-:W-:Y:S01]  /*8510*/  IMAD R43, R52.reuse, 0x2, R71 ;  /* 0x00000002342b7824 */ /* 0x040fe200078e0247 */
[-C--:B------:R-:W-:Y:S01]  /*8520*/  LEA R26, P3, R49, R42.reuse, 0x1 ;  /* 0x0000002a311a7211 */ /* 0x080fe200078608ff */
[----:B------:R-:W0:Y:S01]  /*8530*/  LDS.128 R4, [R45] ;  /* 0x000000002d047984 */ /* 0x000e220000000c00 */
[-C--:B------:R-:W-:Y:S01]  /*8540*/  LEA R14, P4, R59, R42.reuse, 0x1 ;  /* 0x0000002a3b0e7211 */ /* 0x080fe200078808ff */
[----:B------:R-:W-:Y:S01]  /*8550*/  IMAD R53, R52, 0x2, R43 ;  /* 0x0000000234357824 */ /* 0x000fe200078e022b */
[----:B------:R-:W-:Y:S01]  /*8560*/  LEA.HI.X.SX32 R27, R49, R37, 0x1, P3 ;  /* 0x00000025311b7211 */ /* 0x000fe200018f0eff */
[----:B------:R1:W-:Y:S01]  /*8570*/  STG.E.U16 desc[UR14][R8.64], R16 ;  /* 0x0000001008007986 */ /* 0x0003e2000c10150e */
[----:B------:R-:W-:-:S02]  /*8580*/  LEA R46, P3, R65, R42, 0x1 ;  /* 0x0000002a412e7211 */ /* 0x000fc400078608ff */
[C---:B------:R-:W-:Y:S01]  /*8590*/  LEA R73, R52.reuse, R53, 0x1 ;  /* 0x0000003534497211 */ /* 0x040fe200078e08ff */
[----:B------:R-:W-:Y:S01]  /*85a0*/  STG.E.U16 desc[UR14][R10.64], R17 ;  /* 0x000000110a007986 */ /* 0x000fe2000c10150e */
[-C--:B------:R-:W-:Y:S02]  /*85b0*/  LEA.HI.X.SX32 R25, R33, R37.reuse, 0x1, P2 ;  /* 0x0000002521197211 */ /* 0x080fe400010f0eff */
[-C--:B------:R-:W-:Y:S01]  /*85c0*/  LEA R38, P2, R63, R42.reuse, 0x1 ;  /* 0x0000002a3f267211 */ /* 0x080fe200078408ff */
[C---:B------:R-:W-:Y:S01]  /*85d0*/  IMAD R75, R52.reuse, 0x2, R73 ;  /* 0x00000002344b7824 */ /* 0x040fe200078e0249 */
[-C--:B------:R-:W-:Y:S01]  /*85e0*/  LEA.HI.X.SX32 R47, R65, R37.reuse, 0x1, P3 ;  /* 0x00000025412f7211 */ /* 0x080fe200018f0eff */
[----:B------:R2:W-:Y:S01]  /*85f0*/  STG.E.U16 desc[UR14][R12.64], R18 ;  /* 0x000000120c007986 */ /* 0x0005e2000c10150e */
[----:B------:R-:W-:Y:S01]  /*8600*/  LEA R50, P3, R69, R42, 0x1 ;  /* 0x0000002a45327211 */ /* 0x000fe200078608ff */
[----:B------:R-:W-:Y:S01]  /*8610*/  IMAD R77, R52, 0x2, R75 ;  /* 0x00000002344d7824 */ /* 0x000fe200078e024b */
[----:B------:R-:W-:-:S02]  /*8620*/  LEA.HI.X.SX32 R15, R59, R37, 0x1, P4 ;  /* 0x000000253b0f7211 */ /* 0x000fc400020f0eff */
[-C--:B------:R-:W-:Y:S01]  /*8630*/  LEA R32, P4, R61, R42.reuse, 0x1 ;  /* 0x0000002a3d207211 */ /* 0x080fe200078808ff */
[C---:B------:R-:W-:Y:S01]  /*8640*/  IMAD R79, R52.reuse, 0x2, R77 ;  /* 0x00000002344f7824 */ /* 0x040fe200078e024d */
[----:B------:R-:W-:Y:S01]  /*8650*/  LEA.HI.X.SX32 R39, R63, R37, 0x1, P2 ;  /* 0x000000253f277211 */ /* 0x000fe200010f0eff */
[----:B------:R-:W-:Y:S01]  /*8660*/  STG.E.U16 desc[UR14][R14.64], R19 ;  /* 0x000000130e007986 */ /* 0x000fe2000c10150e */
[-C--:B------:R-:W-:Y:S02]  /*8670*/  LEA R48, P2, R67, R42.reuse, 0x1 ;  /* 0x0000002a43307211 */ /* 0x080fe400078408ff */
[C---:B------:R-:W-:Y:S02]  /*8680*/  LEA R81, R52.reuse, R79, 0x1 ;  /* 0x0000004f34517211 */ /* 0x040fe400078e08ff */
[-C--:B------:R-:W-:Y:S02]  /*8690*/  LEA.HI.X.SX32 R51, R69, R37.reuse, 0x1, P3 ;  /* 0x0000002545337211 */ /* 0x080fe400018f0eff */
[----:B------:R-:W-:Y:S01]  /*86a0*/  LEA.HI.X.SX32 R33, R61, R37, 0x1, P4 ;  /* 0x000000253d217211 */ /* 0x000fe200020f0eff */
[----:B------:R-:W-:Y:S01]  /*86b0*/  IMAD R83, R52, 0x2, R81 ;  /* 0x0000000234537824 */ /* 0x000fe200078e0251 */
[----:B------:R-:W-:-:S02]  /*86c0*/  LEA R34, P4, R57, R42, 0x1 ;  /* 0x0000002a39227211 */ /* 0x000fc400078808ff */
[-C--:B------:R-:W-:Y:S01]  /*86d0*/  LEA.HI.X.SX32 R49, R67, R37.reuse, 0x1, P2 ;  /* 0x0000002543317211 */ /* 0x080fe200010f0eff */
[C---:B------:R-:W-:Y:S01]  /*86e0*/  IMAD R69, R52.reuse, 0x2, R83 ;  /* 0x0000000234457824 */ /* 0x040fe200078e0253 */
[-C--:B------:R-:W-:Y:S02]  /*86f0*/  LEA R56, P2, R43, R42.reuse, 0x1 ;  /* 0x0000002a2b387211 */ /* 0x080fe400078408ff */
[-C--:B------:R-:W-:Y:S01]  /*8700*/  LEA.HI.X.SX32 R35, R57, R37.reuse, 0x1, P4 ;  /* 0x0000002539237211 */ /* 0x080fe200020f0eff */
[C---:B------:R-:W-:Y:S01]  /*8710*/  IMAD R85, R52.reuse, 0x2, R69 ;  /* 0x0000000234557824 */ /* 0x040fe200078e0245 */
[----:B------:R-:W-:Y:S02]  /*8720*/  LEA.HI.X.SX32 R57, R43, R37, 0x1, P2 ;  /* 0x000000252b397211 */ /* 0x000fe400010f0eff */
[----:B------:R-:W-:Y:S02]  /*8730*/  LEA R58, P3, R53, R42, 0x1 ;  /* 0x0000002a353a7211 */ /* 0x000fe400078608ff */
[----:B------:R-:W-:-:S02]  /*8740*/  LEA R43, R52, R85, 0x1 ;  /* 0x00000055342b7211 */ /* 0x000fc400078e08ff */
[-C--:B------:R-:W-:Y:S02]  /*8750*/  LEA.HI.X.SX32 R59, R53, R37.reuse, 0x1, P3 ;  /* 0x00000025353b7211 */ /* 0x080fe400018f0eff */
[-C--:B------:R-:W-:Y:S01]  /*8760*/  LEA R54, P4, R71, R42.reuse, 0x1 ;  /* 0x0000002a47367211 */ /* 0x080fe200078808ff */
[C---:B------:R-:W-:Y:S01]  /*8770*/  IMAD R53, R52.reuse, 0x2, R43 ;  /* 0x0000000234357824 */ /* 0x040fe200078e022b */
[-C--:B------:R-:W-:Y:S02]  /*8780*/  LEA R62, P2, R75, R42.reuse, 0x1 ;  /* 0x0000002a4b3e7211 */ /* 0x080fe400078408ff */
[-C--:B------:R-:W-:Y:S01]  /*8790*/  LEA.HI.X.SX32 R55, R71, R37.reuse, 0x1, P4 ;  /* 0x0000002547377211 */ /* 0x080fe200020f0eff */
[C---:B------:R-:W-:Y:S01]  /*87a0*/  IMAD R87, R52.reuse, 0x2, R53 ;  /* 0x0000000234577824 */ /* 0x040fe200078e0235 */
[-C--:B------:R-:W-:Y:S02]  /*87b0*/  LEA R60, P4, R73, R42.reuse, 0x1 ;  /* 0x0000002a493c7211 */ /* 0x080fe400078808ff */
[----:B------:R-:W-:Y:S01]  /*87c0*/  LEA R64, P3, R77, R42, 0x1 ;  /* 0x0000002a4d407211 */ /* 0x000fe200078608ff */
[----:B------:R-:W-:Y:S01]  /*87d0*/  IMAD R89, R52, 0x2, R87 ;  /* 0x0000000234597824 */ /* 0x000fe200078e0257 */
[----:B------:R-:W-:-:S02]  /*87e0*/  LEA.HI.X.SX32 R63, R75, R37, 0x1, P2 ;  /* 0x000000254b3f7211 */ /* 0x000fc400010f0eff */
[-C--:B------:R-:W-:Y:S02]  /*87f0*/  LEA R72, P2, R81, R42.reuse, 0x1 ;  /* 0x0000002a51487211 */ /* 0x080fe400078408ff */
[-C--:B------:R-:W-:Y:S02]  /*8800*/  LEA.HI.X.SX32 R61, R73, R37.reuse, 0x1, P4 ;  /* 0x00000025493d7211 */ /* 0x080fe400020f0eff */
[-C--:B------:R-:W-:Y:S02]  /*8810*/  LEA.HI.X.SX32 R65, R77, R37.reuse, 0x1, P3 ;  /* 0x000000254d417211 */ /* 0x080fe400018f0eff */
[----:B------:R-:W-:Y:S02]  /*8820*/  LEA R70, P3, R83, R42, 0x1 ;  /* 0x0000002a53467211 */ /* 0x000fe400078608ff */
[----:B------:R-:W-:Y:S02]  /*8830*/  LEA.HI.X.SX32 R73, R81, R37, 0x1, P2 ;  /* 0x0000002551497211 */ /* 0x000fe400010f0eff */
[----:B------:R-:W-:-:S02]  /*8840*/  LEA R81, R52, R89, 0x1 ;  /* 0x0000005934517211 */ /* 0x000fc400078e08ff */
[-C--:B------:R-:W-:Y:S02]  /*8850*/  LEA R66, P4, R79, R42.reuse, 0x1 ;  /* 0x0000002a4f427211 */ /* 0x080fe400078808ff */
[-C--:B------:R-:W-:Y:S01]  /*8860*/  LEA.HI.X.SX32 R71, R83, R37.reuse, 0x1, P3 ;  /* 0x0000002553477211 */ /* 0x080fe200018f0eff */
[C---:B------:R-:W-:Y:S01]  /*8870*/  IMAD R91, R52.reuse, 0x2, R81 ;  /* 0x00000002345b7824 */ /* 0x040fe200078e0251 */
[-C--:B------:R-:W-:Y:S02]  /*8880*/  LEA R76, P3, R43, R42.reuse, 0x1 ;  /* 0x0000002a2b4c7211 */ /* 0x080fe400078608ff */
[-C--:B------:R-:W-:Y:S02]  /*8890*/  LEA.HI.X.SX32 R67, R79, R37.reuse, 0x1, P4 ;  /* 0x000000254f437211 */ /* 0x080fe400020f0eff */
[----:B------:R-:W-:Y:S02]  /*88a0*/  LEA R68, P4, R69, R42, 0x1 ;  /* 0x0000002a45447211 */ /* 0x000fe400078808ff */
[-C--:B------:R-:W-:Y:S01]  /*88b0*/  LEA.HI.X.SX32 R77, R43, R37.reuse, 0x1, P3 ;  /* 0x000000252b4d7211 */ /* 0x080fe200018f0eff */
[----:B------:R-:W-:Y:S01]  /*88c0*/  IMAD R43, R52, 0x2, R91 ;  /* 0x00000002342b7824 */ /* 0x000fe200078e025b */
[----:B------:R-:W-:-:S02]  /*88d0*/  LEA.HI.X.SX32 R69, R69, R37, 0x1, P4 ;  /* 0x0000002545457211 */ /* 0x000fc400020f0eff */
[-C--:B------:R-:W-:Y:S01]  /*88e0*/  LEA R78, P2, R85, R42.reuse, 0x1 ;  /* 0x0000002a554e7211 */ /* 0x080fe200078408ff */
[----:B------:R-:W-:Y:S01]  /*88f0*/  IMAD R93, R52, 0x2, R43 ;  /* 0x00000002345d7824 */ /* 0x000fe200078e022b */
[-C--:B------:R-:W-:Y:S02]  /*8900*/  LEA R74, P4, R53, R42.reuse, 0x1 ;  /* 0x0000002a354a7211 */ /* 0x080fe400078808ff */
[-C--:B------:R-:W-:Y:S02]  /*8910*/  LEA.HI.X.SX32 R79, R85, R37.reuse, 0x1, P2 ;  /* 0x00000025554f7211 */ /* 0x080fe400010f0eff */
[----:B------:R-:W-:Y:S02]  /*8920*/  LEA.HI.X.SX32 R75, R53, R37, 0x1, P4 ;  /* 0x00000025354b7211 */ /* 0x000fe400020f0eff */
[-C--:B------:R-:W-:Y:S02]  /*8930*/  LEA R84, P2, R87, R42.reuse, 0x1 ;  /* 0x0000002a57547211 */ /* 0x080fe400078408ff */
[----:B------:R-:W-:-:S02]  /*8940*/  LEA R82, P3, R89, R42, 0x1 ;  /* 0x0000002a59527211 */ /* 0x000fc400078608ff */
[-C--:B------:R-:W-:Y:S02]  /*8950*/  LEA R80, P4, R81, R42.reuse, 0x1 ;  /* 0x0000002a51507211 */ /* 0x080fe400078808ff */
[----:B------:R-:W-:Y:S02]  /*8960*/  LEA R90, R52, R93, 0x1 ;  /* 0x0000005d345a7211 */ /* 0x000fe400078e08ff */
[-C--:B------:R-:W-:Y:S02]  /*8970*/  LEA.HI.X.SX32 R85, R87, R37.reuse, 0x1, P2 ;  /* 0x0000002557557211 */ /* 0x080fe400010f0eff */
[-C--:B------:R-:W-:Y:S02]  /*8980*/  LEA.HI.X.SX32 R83, R89, R37.reuse, 0x1, P3 ;  /* 0x0000002559537211 */ /* 0x080fe400018f0eff */
[----:B------:R-:W-:Y:S02]  /*8990*/  LEA.HI.X.SX32 R81, R81, R37, 0x1, P4 ;  /* 0x0000002551517211 */ /* 0x000fe400020f0eff */
[----:B------:R-:W-:-:S02]  /*89a0*/  LEA R88, P2, R91, R42, 0x1 ;  /* 0x0000002a5b587211 */ /* 0x000fc400078408ff */
[-C--:B------:R-:W-:Y:S02]  /*89b0*/  LEA R52, P3, R43, R42.reuse, 0x1 ;  /* 0x0000002a2b347211 */ /* 0x080fe400078608ff */
[-C--:B------:R-:W-:Y:S02]  /*89c0*/  LEA R86, P4, R93, R42.reuse, 0x1 ;  /* 0x0000002a5d567211 */ /* 0x080fe400078808ff */
[----:B------:R-:W-:Y:S02]  /*89d0*/  LEA R42, P5, R90, R42, 0x1 ;  /* 0x0000002a5a2a7211 */ /* 0x000fe400078a08ff */
[----:B-1----:R-:W-:Y:S02]  /*89e0*/  PRMT R9, R16, 0x7632, R9 ;  /* 0x0000763210097816 */ /* 0x002fe40000000009 */
[-C--:B------:R-:W-:Y:S02]  /*89f0*/  LEA.HI.X.SX32 R53, R43, R37.reuse, 0x1, P3 ;  /* 0x000000252b357211 */ /* 0x080fe400018f0eff */
[----:B--2---:R-:W-:Y:S01]  /*8a00*/  PRMT R13, R17, 0x7632, R13 ;  /* 0x00007632110d7816 */ /* 0x004fe2000000000d */
[----:B------:R1:W-:Y:S01]  /*8a10*/  STG.E.U16 desc[UR14][R24.64], R9 ;  /* 0x0000000918007986 */ /* 0x0003e2000c10150e */
[----:B------:R-:W-:-:S02]  /*8a20*/  LEA.HI.X.SX32 R89, R91, R37, 0x1, P2 ;  /* 0x000000255b597211 */ /* 0x000fc400010f0eff */
[-C--:B------:R-:W-:Y:S01]  /*8a30*/  LEA.HI.X.SX32 R87, R93, R37.reuse, 0x1, P4 ;  /* 0x000000255d577211 */ /* 0x080fe200020f0eff */
[----:B------:R2:W-:Y:S01]  /*8a40*/  STG.E.U16 desc[UR14][R26.64], R13 ;  /* 0x0000000d1a007986 */ /* 0x0005e2000c10150e */
[----:B------:R-:W-:Y:S02]  /*8a50*/  LEA.HI.X.SX32 R43, R90, R37, 0x1, P5 ;  /* 0x000000255a2b7211 */ /* 0x000fe400028f0eff */
[----:B------:R-:W-:Y:S02]  /*8a60*/  PRMT R11, R18, 0x7632, R11 ;  /* 0x00007632120b7816 */ /* 0x000fe4000000000b */
[----:B------:R-:W-:Y:S02]  /*8a70*/  PRMT R37, R19, 0x7632, R37 ;  /* 0x0000763213257816 */ /* 0x000fe40000000025 */
[----:B------:R-:W-:Y:S01]  /*8a80*/  PRMT R8, R29, 0x7632, R8 ;  /* 0x000076321d087816 */ /* 0x000fe20000000008 */
[----:B------:R3:W-:Y:S01]  /*8a90*/  STG.E.U16 desc[UR14][R32.64], R11 ;  /* 0x0000000b20007986 */ /* 0x0007e2000c10150e */
[----:B------:R-:W-:-:S02]  /*8aa0*/  PRMT R10, R30, 0x7632, R10 ;  /* 0x000076321e0a7816 */ /* 0x000fc4000000000a */
[----:B-1----:R-:W-:Y:S01]  /*8ab0*/  PRMT R9, R31, 0x7632, R9 ;  /* 0x000076321f097816 */ /* 0x002fe20000000009 */
[----:B------:R1:W-:Y:S01]  /*8ac0*/  STG.E.U16 desc[UR14][R38.64], R37 ;  /* 0x0000002526007986 */ /* 0x0003e2000c10150e */
[----:B--2---:R-:W-:Y:S02]  /*8ad0*/  PRMT R27, R28, 0x7632, R27 ;  /* 0x000076321c1b7816 */ /* 0x004fe4000000001b */
[----:B0-----:R-:W-:Y:S01]  /*8ae0*/  PRMT R26, R5, 0x7632, R26 ;  /* 0x00007632051a7816 */ /* 0x001fe2000000001a */
[----:B------:R-:W-:Y:S04]  /*8af0*/  STG.E.U16 desc[UR14][R46.64], R28 ;  /* 0x0000001c2e007986 */ /* 0x000fe8000c10150e */
[----:B------:R0:W-:Y:S01]  /*8b00*/  STG.E.U16 desc[UR14][R34.64], R29 ;  /* 0x0000001d22007986 */ /* 0x0001e2000c10150e */
[----:B---3--:R-:W-:-:S03]  /*8b10*/  PRMT R11, R6, 0x7632, R11 ;  /* 0x00007632060b7816 */ /* 0x008fc6000000000b */
[----:B------:R-:W-:Y:S01]  /*8b20*/  STG.E.U16 desc[UR14][R48.64], R30 ;  /* 0x0000001e30007986 */ /* 0x000fe2000c10150e */
[----:B-1----:R-:W-:Y:S02]  /*8b30*/  PRMT R39, R22, 0x7632, R39 ;  /* 0x0000763216277816 */ /* 0x002fe40000000027 */
[----:B------:R-:W-:Y:S01]  /*8b40*/  PRMT R38, R23, 0x7632, R38 ;  /* 0x0000763217267816 */ /* 0x000fe20000000026 */
[----:B------:R-:W-:Y:S04]  /*8b50*/  STG.E.U16 desc[UR14][R50.64], R31 ;  /* 0x0000001f32007986 */ /* 0x000fe8000c10150e */
[----:B------:R-:W-:Y:S01]  /*8b60*/  STG.E.U16 desc[UR14][R54.64], R27 ;  /* 0x0000001b36007986 */ /* 0x000fe2000c10150e */
[----:B0-----:R-:W-:Y:S02]  /*8b70*/  PRMT R35, R20, 0x7632, R35 ;  /* 0x0000763214237816 */ /* 0x001fe40000000023 */
[----:B------:R-:W-:Y:S01]  /*8b80*/  PRMT R34, R21, 0x7632, R34 ;  /* 0x0000763215227816 */ /* 0x000fe20000000022 */
[----:B------:R-:W-:Y:S04]  /*8b90*/  STG.E.U16 desc[UR14][R56.64], R8 ;  /* 0x0000000838007986 */ /* 0x000fe8000c10150e */
[----:B------:R0:W-:Y:S04]  /*8ba0*/  STG.E.U16 desc[UR14][R58.64], R10 ;  /* 0x0000000a3a007986 */ /* 0x0001e8000c10150e */
[----:B------:R1:W-:Y:S04]  /*8bb0*/  STG.E.U16 desc[UR14][R60.64], R9 ;  /* 0x000000093c007986 */ /* 0x0003e8000c10150e */
[----:B------:R-:W-:Y:S04]  /*8bc0*/  STG.E.U16 desc[UR14][R62.64], R20 ;  /* 0x000000143e007986 */ /* 0x000fe8000c10150e */
[----:B------:R2:W-:Y:S01]  /*8bd0*/  STG.E.U16 desc[UR14][R64.64], R21 ;  /* 0x0000001540007986 */ /* 0x0005e2000c10150e */
[----:B0-----:R-:W-:-:S03]  /*8be0*/  PRMT R10, R4, 0x7632, R10 ;  /* 0x00007632040a7816 */ /* 0x001fc6000000000a */
[----:B------:R-:W-:Y:S01]  /*8bf0*/  STG.E.U16 desc[UR14][R66.64], R22 ;  /* 0x0000001642007986 */ /* 0x000fe2000c10150e */
[----:B-1----:R-:W0:Y:S03]  /*8c00*/  LDC.64 R8, c[0x0][0x3a0] ;  /* 0x0000e800ff087b82 */ /* 0x002e260000000a00 */
[----:B------:R-:W-:Y:S04]  /*8c10*/  STG.E.U16 desc[UR14][R72.64], R23 ;  /* 0x0000001748007986 */ /* 0x000fe8000c10150e */
[----:B------:R-:W-:Y:S01]  /*8c20*/  STG.E.U16 desc[UR14][R70.64], R35 ;  /* 0x0000002346007986 */ /* 0x000fe2000c10150e */
[----:B--2---:R-:W-:-:S03]  /*8c30*/  PRMT R21, R7, 0x7632, R21 ;  /* 0x0000763207157816 */ /* 0x004fc60000000015 */
[----:B------:R-:W-:Y:S04]  /*8c40*/  STG.E.U16 desc[UR14][R68.64], R34 ;  /* 0x0000002244007986 */ /* 0x000fe8000c10150e */
[----:B------:R-:W-:Y:S04]  /*8c50*/  STG.E.U16 desc[UR14][R78.64], R39 ;  /* 0x000000274e007986 */ /* 0x000fe8000c10150e */
[----:B------:R-:W-:Y:S04]  /*8c60*/  STG.E.U16 desc[UR14][R76.64], R38 ;  /* 0x000000264c007986 */ /* 0x000fe8000c10150e */
[----:B------:R1:W-:Y:S04]  /*8c70*/  STG.E.U16 desc[UR14][R74.64], R4 ;  /* 0x000000044a007986 */ /* 0x0003e8000c10150e */
[----:B------:R2:W-:Y:S04]  /*8c80*/  STG.E.U16 desc[UR14][R84.64], R5 ;  /* 0x0000000554007986 */ /* 0x0005e8000c10150e */
[----:B------:R3:W-:Y:S04]  /*8c90*/  STG.E.U16 desc[UR14][R82.64], R6 ;  /* 0x0000000652007986 */ /* 0x0007e8000c10150e */
[----:B------:R4:W-:Y:S01]  /*8ca0*/  STG.E.U16 desc[UR14][R80.64], R7 ;  /* 0x0000000750007986 */ /* 0x0009e2000c10150e */
[----:B-1----:R-:W-:-:S02]  /*8cb0*/  FSEL R4, R41, -INF , P0 ;  /* 0xff80000029047808 */ /* 0x002fc40000000000 */
[C---:B------:R-:W-:Y:S01]  /*8cc0*/  LOP3.LUT P0, RZ, R97.reuse, 0x100, RZ, 0xc0, !PT ;  /* 0x0000010061ff7812 */ /* 0x040fe2000780c0ff */
[----:B------:R1:W-:Y:S01]  /*8cd0*/  STG.E.U16 desc[UR14][R88.64], R10 ;  /* 0x0000000a58007986 */ /* 0x0003e2000c10150e */
[----:B--2---:R-:W-:Y:S01]  /*8ce0*/  FSEL R5, R44, -INF , P1 ;  /* 0xff8000002c057808 */ /* 0x004fe20000800000 */
[----:B------:R-:W-:Y:S01]  /*8cf0*/  FFMA R4, R4, 0.69314718246459960938, R3 ;  /* 0x3f31721804047823 */ /* 0x000fe20000000003 */
[----:B------:R-:W-:Y:S01]  /*8d00*/  IMAD.SHL.U32 R3, R96, 0x4, RZ ;  /* 0x0000000460037824 */ /* 0x000fe200078e00ff */
[----:B------:R1:W-:Y:S01]  /*8d10*/  STG.E.U16 desc[UR14][R52.64], R26 ;  /* 0x0000001a34007986 */ /* 0x0003e2000c10150e */
[----:B---3--:R-:W-:Y:S02]  /*8d20*/  IMAD.SHL.U32 R6, R97, 0x2, RZ ;  /* 0x0000000261067824 */ /* 0x008fe400078e00ff */
[----:B------:R-:W-:Y:S01]  /*8d30*/  FFMA R5, R5, 0.69314718246459960938, R2 ;  /* 0x3f31721805057823 */ /* 0x000fe20000000002 */
[----:B------:R1:W-:Y:S01]  /*8d40*/  STG.E.U16 desc[UR14][R86.64], R11 ;  /* 0x0000000b56007986 */ /* 0x0003e2000c10150e */
[----:B0-----:R-:W-:-:S02]  /*8d50*/  IADD3 R2, P1, P2, R3, UR6, R8 ;  /* 0x0000000603027c10 */ /* 0x001fc4000fa3e008 */
[----:B----4-:R-:W-:Y:S01]  /*8d60*/  LOP3.LUT R7, R6, 0x3f8, RZ, 0xc0, !PT ;  /* 0x000003f806077812 */ /* 0x010fe200078ec0ff */
[----:B------:R1:W-:Y:S01]  /*8d70*/  STG.E.U16 desc[UR14][R42.64], R21 ;  /* 0x000000152a007986 */ /* 0x0003e2000c10150e */
[----:B------:R-:W-:Y:S01]  /*8d80*/  IMAD.HI R6, R96, 0x4, RZ ;  /* 0x0000000460067827 */ /* 0x000fe200078e02ff */
[----:B------:R-:W-:Y:S04]  /*8d90*/  BAR.SYNC.DEFER_BLOCKING 0x0 ;  /* 0x0000000000007b1d */ /* 0x000fe80000010000 */
[----:B------:R-:W-:Y:S02]  /*8da0*/  IADD3.X R3, PT, PT, R6, UR5, R9, P1, P2 ;  /* 0x0000000506037c10 */ /* 0x000fe40008fe4409 */
[----:B------:R1:W-:Y:S02]  /*8db0*/  STS.64 [R7+UR8], R4 ;  /* 0x0000000407007988 */ /* 0x0003e40008000a08 */
[----:B------:R-:W-:Y:S06]  /*8dc0*/  BAR.SYNC.DEFER_BLOCKING 0x0 ;  /* 0x0000000000007b1d */ /* 0x000fec0000010000 */
[----:B------:R-:W-:Y:S05]  /*8dd0*/  @P0 EXIT ;  /* 0x000000000000094d */ /* 0x000fea0003800000 */
[----:B-1----:R-:W0:Y:S04]  /*8de0*/  LDS R5, [R0] ;  /* 0x0000000000057984 */ /* 0x002e280000000800 */
[----:B0-----:R-:W-:Y:S01]  /*8df0*/  STG.E desc[UR14][R2.64], R5 ;  /* 0x0000000502007986 */ /* 0x001fe2000c10190e */
[----:B------:R-:W-:Y:S05]  /*8e00*/  EXIT ;  /* 0x000000000000794d */ /* 0x000fea0003800000 */
.L_x_2:
[----:B------:R-:W-:-:S00]  /*8e10*/  BRA `(.L_x_2) ;  /* 0xfffffffc00fc7947 */ /* 0x000fc0000383ffff */
[----:B------:R-:W-:-:S00]  /*8e20*/  NOP ;  /* 0x0000000000007918 */ /* 0x000fc00000000000 */
        /* <DEDUP_REMOVED lines=13> */
.L_x_3:


//--------------------- .nv.global.init           --------------------------
	.section	.nv.global.init,"aw",@progbits
.nv.global.init:
	.type		_$_str,@object
	.size		_$_str,(.L_0 - _$_str)
_$_str:
        /*0000*/ 	.byte	0x5f, 0x5f, 0x43, 0x55, 0x44, 0x41, 0x5f, 0x46, 0x54, 0x5a, 0x00
.L_0:


//--------------------- .nv.shared.attn_fwd       --------------------------
	.section	.nv.shared.attn_fwd,"aw",@nobits
	.sectionflags	@""
	.align	16
	.zero		1024


//--------------------- .nv.shared.reserved.0     --------------------------
	.section	.nv.shared.reserved.0,"aw",@nobits
	.weak		__nv_reservedSMEM_offset_0_alias
	.size		__nv_reservedSMEM_offset_0_alias, 0, 64
	.other		__nv_reservedSMEM_offset_0_alias,@"STO_CUDA_RESERVED_SHARED STV_DEFAULT"
__nv_reservedSMEM_offset_0_alias:
	.zero		0
	.zero		64


//--------------------- .nv.constant0.attn_fwd    --------------------------
	.section	.nv.constant0.attn_fwd,"a",@progbits
	.sectionflags	@""
	.align	4
.nv.constant0.attn_fwd:
	.zero		1032


//--------------------- SYMBOLS --------------------------

	.type		.nv.reservedSmem.offset0,@object
	.size		.nv.reservedSmem.offset0,0x4
	.type		.nv.reservedSmem.cap,@object
	.size		.nv.reservedSmem.cap,0x4
